	.headerflags	@"EF_CUDA_TEXMODE_UNIFIED EF_CUDA_64BIT_ADDRESS EF_CUDA_ACCELERATORS EF_CUDA_SM90 EF_CUDA_VIRTUAL_SM(EF_CUDA_SM90)"
	.elftype	@"ET_EXEC"


//--------------------- .nv.info                  --------------------------
	.section	.nv.info,"",@"SHT_CUDA_INFO"
	.align	4


	//----- nvinfo : EIATTR_REGCOUNT
	.align		4
        /*0000*/ 	.byte	0x04, 0x2f
        /*0002*/ 	.short	(.L_1 - .L_0)
	.align		4
.L_0:
        /*0004*/ 	.word	index@(triton_poi_fused_max_pool2d_with_indices_11)
        /*0008*/ 	.word	0x0000005b


	//----- nvinfo : EIATTR_MIN_STACK_SIZE
	.align		4
.L_1:
        /*000c*/ 	.byte	0x04, 0x12
        /*000e*/ 	.short	(.L_3 - .L_2)
	.align		4
.L_2:
        /*0010*/ 	.word	index@(triton_poi_fused_max_pool2d_with_indices_11)
        /*0014*/ 	.word	0x00000000


	//----- nvinfo : EIATTR_FRAME_SIZE
	.align		4
.L_3:
        /*0018*/ 	.byte	0x04, 0x11
        /*001a*/ 	.short	(.L_5 - .L_4)
	.align		4
.L_4:
        /*001c*/ 	.word	index@(triton_poi_fused_max_pool2d_with_indices_11)
        /*0020*/ 	.word	0x00000000


	//----- nvinfo : EIATTR_MIN_STACK_SIZE
	.align		4
.L_5:
        /*0024*/ 	.byte	0x04, 0x12
        /*0026*/ 	.short	(.L_7 - .L_6)
	.align		4
.L_6:
        /*0028*/ 	.word	index@(triton_poi_fused_max_pool2d_with_indices_11)
        /*002c*/ 	.word	0x00000000
.L_7:


//--------------------- .nv.info.triton_poi_fused_max_pool2d_with_indices_11 --------------------------
	.section	.nv.info.triton_poi_fused_max_pool2d_with_indices_11,"",@"SHT_CUDA_INFO"
	.sectionflags	@""
	.align	4


	//----- nvinfo : EIATTR_CUDA_API_VERSION
	.align		4
        /*0000*/ 	.byte	0x04, 0x37
        /*0002*/ 	.short	(.L_9 - .L_8)
.L_8:
        /*0004*/ 	.word	0x0000007c


	//----- nvinfo : EIATTR_KPARAM_INFO
	.align		4
.L_9:
        /*0008*/ 	.byte	0x04, 0x17
        /*000a*/ 	.short	(.L_11 - .L_10)
.L_10:
        /*000c*/ 	.word	0x00000000
        /*0010*/ 	.short	0x0004
        /*0012*/ 	.short	0x001c
        /*0014*/ 	.byte	0x00, 0xf0, 0x11, 0x00


	//----- nvinfo : EIATTR_KPARAM_INFO
	.align		4
.L_11:
        /*0018*/ 	.byte	0x04, 0x17
        /*001a*/ 	.short	(.L_13 - .L_12)
.L_12:
        /*001c*/ 	.word	0x00000000
        /*0020*/ 	.short	0x0003
        /*0022*/ 	.short	0x0018
        /*0024*/ 	.byte	0x00, 0xf0, 0x11, 0x00


	//----- nvinfo : EIATTR_KPARAM_INFO
	.align		4
.L_13:
        /*0028*/ 	.byte	0x04, 0x17
        /*002a*/ 	.short	(.L_15 - .L_14)
.L_14:
        /*002c*/ 	.word	0x00000000
        /*0030*/ 	.short	0x0002
        /*0032*/ 	.short	0x0010
        /*0034*/ 	.byte	0x00, 0xf4, 0x21, 0x00


	//----- nvinfo : EIATTR_KPARAM_INFO
	.align		4
.L_15:
        /*0038*/ 	.byte	0x04, 0x17
        /*003a*/ 	.short	(.L_17 - .L_16)
.L_16:
        /*003c*/ 	.word	0x00000000
        /*0040*/ 	.short	0x0001
        /*0042*/ 	.short	0x0008
        /*0044*/ 	.byte	0x00, 0xf4, 0x21, 0x00


	//----- nvinfo : EIATTR_KPARAM_INFO
	.align		4
.L_17:
        /*0048*/ 	.byte	0x04, 0x17
        /*004a*/ 	.short	(.L_19 - .L_18)
.L_18:
        /*004c*/ 	.word	0x00000000
        /*0050*/ 	.short	0x0000
        /*0052*/ 	.short	0x0000
        /*0054*/ 	.byte	0x00, 0xf4, 0x21, 0x00


	//----- nvinfo : EIATTR_SPARSE_MMA_MASK
	.align		4
.L_19:
        /*0058*/ 	.byte	0x03, 0x50
        /*005a*/ 	.short	0x0000


	//----- nvinfo : EIATTR_MAXREG_COUNT
	.align		4
        /*005c*/ 	.byte	0x03, 0x1b
        /*005e*/ 	.short	0x00ff


	//----- nvinfo : EIATTR_EXIT_INSTR_OFFSETS
	.align		4
        /*0060*/ 	.byte	0x04, 0x1c
        /*0062*/ 	.short	(.L_21 - .L_20)


	//   ....[0]....
.L_20:
        /*0064*/ 	.word	0x000033a0


	//   ....[1]....
        /*0068*/ 	.word	0x000033c0


	//----- nvinfo : EIATTR_REQNTID
	.align		4
.L_21:
        /*006c*/ 	.byte	0x04, 0x10
        /*006e*/ 	.short	(.L_23 - .L_22)
.L_22:
        /*0070*/ 	.word	0x00000080
        /*0074*/ 	.word	0x00000001
        /*0078*/ 	.word	0x00000001


	//----- nvinfo : EIATTR_CBANK_PARAM_SIZE
	.align		4
.L_23:
        /*007c*/ 	.byte	0x03, 0x19
        /*007e*/ 	.short	0x0020


	//----- nvinfo : EIATTR_PARAM_CBANK
	.align		4
        /*0080*/ 	.byte	0x04, 0x0a
        /*0082*/ 	.short	(.L_25 - .L_24)
	.align		4
.L_24:
        /*0084*/ 	.word	index@(.nv.constant0.triton_poi_fused_max_pool2d_with_indices_11)
        /*0088*/ 	.short	0x0210
        /*008a*/ 	.short	0x0020


	//----- nvinfo : EIATTR_SW_WAR
	.align		4
.L_25:
        /*008c*/ 	.byte	0x04, 0x36
        /*008e*/ 	.short	(.L_27 - .L_26)
.L_26:
        /*0090*/ 	.word	0x00000008
.L_27:


//--------------------- .nv.callgraph             --------------------------
	.section	.nv.callgraph,"",@"SHT_CUDA_CALLGRAPH"
	.align	4
	.sectionentsize	8
	.align		4
        /*0000*/ 	.word	0x00000000
	.align		4
        /*0004*/ 	.word	0xffffffff
	.align		4
        /*0008*/ 	.word	0x00000000
	.align		4
        /*000c*/ 	.word	0xfffffffe
	.align		4
        /*0010*/ 	.word	0x00000000
	.align		4
        /*0014*/ 	.word	0xfffffffd
	.align		4
        /*0018*/ 	.word	0x00000000
	.align		4
        /*001c*/ 	.word	0xfffffffc


//--------------------- .text.triton_poi_fused_max_pool2d_with_indices_11 --------------------------
	.section	.text.triton_poi_fused_max_pool2d_with_indices_11,"ax",@progbits
	.sectionflags	@"SHF_BARRIERS=1"
	.align	128
        .global         triton_poi_fused_max_pool2d_with_indices_11
        .type           triton_poi_fused_max_pool2d_with_indices_11,@function
        .size           triton_poi_fused_max_pool2d_with_indices_11,(.L_x_1 - triton_poi_fused_max_pool2d_with_indices_11)
        .other          triton_poi_fused_max_pool2d_with_indices_11,@"STO_CUDA_ENTRY STV_DEFAULT"
triton_poi_fused_max_pool2d_with_indices_11:
.text.triton_poi_fused_max_pool2d_with_indices_11:
[----:B------:R-:W0:Y:S01]  /*0000*/  LDC R1, c[0x0][0x28] ;  /* 0x00000a00ff017b82 */ /* 0x000e220000000800 */
[----:B------:R-:W1:Y:S07]  /*0010*/  S2R R8, SR_TID.X ;  /* 0x0000000000087919 */ /* 0x000e6e0000002100 */
[----:B------:R-:W2:Y:S01]  /*0020*/  LDC.64 R22, c[0x0][0x210] ;  /* 0x00008400ff167b82 */ /* 0x000ea20000000a00 */
[----:B------:R-:W-:Y:S02]  /*0030*/  CS2R R24, SRZ ;  /* 0x0000000000187805 */ /* 0x000fe4000001ff00 */
[----:B------:R-:W-:Y:S01]  /*0040*/  CS2R R26, SRZ ;  /* 0x00000000001a7805 */ /* 0x000fe2000001ff00 */
[----:B------:R-:W3:Y:S01]  /*0050*/  S2R R2, SR_CTAID.Y ;  /* 0x0000000000027919 */ /* 0x000ee20000002600 */
[----:B------:R-:W-:-:S02]  /*0060*/  CS2R R32, SRZ ;  /* 0x0000000000207805 */ /* 0x000fc4000001ff00 */
[----:B------:R-:W-:Y:S01]  /*0070*/  CS2R R34, SRZ ;  /* 0x0000000000227805 */ /* 0x000fe2000001ff00 */
[----:B------:R-:W-:Y:S01]  /*0080*/  ULDC.64 UR6, c[0x0][0x208] ;  /* 0x0000820000067ab9 */ /* 0x000fe20000000a00 */
[----:B------:R-:W4:Y:S01]  /*0090*/  S2R R5, SR_CTAID.X ;  /* 0x0000000000057919 */ /* 0x000f220000002500 */
[----:B-1----:R-:W-:Y:S01]  /*00a0*/  SHF.R.U32.HI R3, RZ, 0x5, R8 ;  /* 0x00000005ff037819 */ /* 0x002fe20000011608 */
[----:B---3--:R-:W-:-:S03]  /*00b0*/  IMAD.SHL.U32 R2, R2, 0x4, RZ ;  /* 0x0000000402027824 */ /* 0x008fc600078e00ff */
[----:B------:R-:W-:-:S04]  /*00c0*/  SGXT.U32 R3, R3, 0x2 ;  /* 0x000000020303781a */ /* 0x000fc80000000000 */
[----:B------:R-:W-:-:S05]  /*00d0*/  LOP3.LUT R3, R2, R3, RZ, 0xfc, !PT ;  /* 0x0000000302037212 */ /* 0x000fca00078efcff */
[----:B------:R-:W-:-:S04]  /*00e0*/  IMAD.HI R0, R3, 0x78787879, RZ ;  /* 0x7878787903007827 */ /* 0x000fc800078e02ff */
[----:B------:R-:W-:Y:S01]  /*00f0*/  IMAD.HI R4, R3, 0x71625345, RZ ;  /* 0x7162534503047827 */ /* 0x000fe200078e02ff */
[----:B------:R-:W-:-:S04]  /*0100*/  SHF.R.U32.HI R7, RZ, 0x1f, R0 ;  /* 0x0000001fff077819 */ /* 0x000fc80000011600 */
[----:B------:R-:W-:Y:S02]  /*0110*/  LEA.HI.SX32 R0, R0, R7, 0x1d ;  /* 0x0000000700007211 */ /* 0x000fe400078feaff */
[----:B------:R-:W-:-:S03]  /*0120*/  SHF.R.U32.HI R7, RZ, 0x1f, R4 ;  /* 0x0000001fff077819 */ /* 0x000fc60000011604 */
[----:B------:R-:W-:Y:S01]  /*0130*/  IMAD.HI R6, R0, 0x78787879, RZ ;  /* 0x7878787900067827 */ /* 0x000fe200078e02ff */
[----:B------:R-:W-:-:S03]  /*0140*/  LEA.HI.SX32 R7, R4, R7, 0x19 ;  /* 0x0000000704077211 */ /* 0x000fc600078fcaff */
[----:B------:R-:W-:Y:S01]  /*0150*/  IMAD R41, R0, -0x11, R3 ;  /* 0xffffffef00297824 */ /* 0x000fe200078e0203 */
[----:B------:R-:W-:-:S03]  /*0160*/  SHF.R.U32.HI R9, RZ, 0x1f, R6 ;  /* 0x0000001fff097819 */ /* 0x000fc60000011606 */
[----:B------:R-:W-:Y:S01]  /*0170*/  IMAD.SHL.U32 R4, R41, 0x200, RZ ;  /* 0x0000020029047824 */ /* 0x000fe200078e00ff */
[----:B------:R-:W-:-:S03]  /*0180*/  LEA.HI.SX32 R9, R6, R9, 0x1d ;  /* 0x0000000906097211 */ /* 0x000fc600078feaff */
[----:B------:R-:W-:Y:S02]  /*0190*/  IMAD R31, R7, 0x44100, R4 ;  /* 0x00044100071f7824 */ /* 0x000fe400078e0204 */
[----:B------:R-:W-:Y:S02]  /*01a0*/  IMAD R12, R9, -0x11, R0 ;  /* 0xffffffef090c7824 */ /* 0x000fe400078e0200 */
[----:B------:R-:W-:Y:S02]  /*01b0*/  IMAD.SHL.U32 R7, R8, 0x8, RZ ;  /* 0x0000000808077824 */ /* 0x000fe400078e00ff */
[C---:B------:R-:W-:Y:S01]  /*01c0*/  VIADD R51, R31.reuse, 0xffffde00 ;  /* 0xffffde001f337836 */ /* 0x040fe20000000000 */
[----:B------:R-:W-:Y:S01]  /*01d0*/  ISETP.GT.AND P0, PT, R12, RZ, PT ;  /* 0x000000ff0c00720c */ /* 0x000fe20003f04270 */
[----:B------:R-:W-:Y:S01]  /*01e0*/  VIADD R55, R31, 0xffffdf00 ;  /* 0xffffdf001f377836 */ /* 0x000fe20000000000 */
[----:B------:R-:W-:Y:S02]  /*01f0*/  LOP3.LUT R6, R7, 0xf8, RZ, 0xc0, !PT ;  /* 0x000000f807067812 */ /* 0x000fe400078ec0ff */
[----:B------:R-:W-:-:S02]  /*0200*/  ISETP.GT.AND P1, PT, R41, RZ, P0 ;  /* 0x000000ff2900720c */ /* 0x000fc40000724270 */
[----:B----4-:R-:W-:Y:S02]  /*0210*/  PRMT R6, R6, 0x6540, R5 ;  /* 0x0000654006067816 */ /* 0x010fe40000000005 */
[----:B------:R-:W-:Y:S02]  /*0220*/  ISETP.GT.AND P0, PT, R41, -0x1, P0 ;  /* 0xffffffff2900780c */ /* 0x000fe40000704270 */
[C---:B------:R-:W-:Y:S01]  /*0230*/  ISETP.LT.AND P1, PT, R6.reuse, 0x100, P1 ;  /* 0x000001000600780c */ /* 0x040fe20000f21270 */
[C---:B------:R-:W-:Y:S01]  /*0240*/  IMAD.IADD R9, R6.reuse, 0x1, R51 ;  /* 0x0000000106097824 */ /* 0x040fe200078e0233 */
[C---:B------:R-:W-:Y:S01]  /*0250*/  ISETP.LT.AND P0, PT, R6.reuse, 0x100, P0 ;  /* 0x000001000600780c */ /* 0x040fe20000701270 */
[----:B------:R-:W-:Y:S01]  /*0260*/  IMAD.IADD R11, R6, 0x1, R55 ;  /* 0x00000001060b7824 */ /* 0x000fe200078e0237 */
[C---:B------:R-:W-:Y:S01]  /*0270*/  ISETP.LT.AND P2, PT, R3.reuse, 0x484, P1 ;  /* 0x000004840300780c */ /* 0x040fe20000f41270 */
[C---:B------:R-:W-:Y:S01]  /*0280*/  IMAD R9, R12.reuse, 0x4200, R9 ;  /* 0x000042000c097824 */ /* 0x040fe200078e0209 */
[----:B------:R-:W-:Y:S01]  /*0290*/  ISETP.LT.AND P0, PT, R3, 0x484, P0 ;  /* 0x000004840300780c */ /* 0x000fe20000701270 */
[----:B------:R-:W-:Y:S01]  /*02a0*/  IMAD R15, R12, 0x4200, R11 ;  /* 0x000042000c0f7824 */ /* 0x000fe200078e020b */
[----:B------:R-:W-:Y:S01]  /*02b0*/  P2R R42, PR, RZ, 0x4 ;  /* 0x00000004ff2a7803 */ /* 0x000fe20000000000 */
[----:B--2---:R-:W-:-:S04]  /*02c0*/  IMAD.WIDE R10, R9, 0x4, R22 ;  /* 0x00000004090a7825 */ /* 0x004fc800078e0216 */
[----:B------:R-:W-:-:S04]  /*02d0*/  IMAD.WIDE R14, R15, 0x4, R22 ;  /* 0x000000040f0e7825 */ /* 0x000fc800078e0216 */
[----:B------:R-:W2:Y:S04]  /*02e0*/  @P2 LDG.E.EL.128 R24, desc[UR6][R10.64] ;  /* 0x000000060a182981 */ /* 0x000ea8000c2e1d00 */
[----:B------:R-:W3:Y:S01]  /*02f0*/  @P0 LDG.E.EL.128 R32, desc[UR6][R14.64] ;  /* 0x000000060e200981 */ /* 0x000ee2000c2e1d00 */
[----:B------:R-:W-:Y:S01]  /*0300*/  P2R R50, PR, RZ, 0x1 ;  /* 0x00000001ff327803 */ /* 0x000fe20000000000 */
[----:B------:R-:W-:Y:S01]  /*0310*/  VIADD R59, R31, 0xffffe000 ;  /* 0xffffe0001f3b7836 */ /* 0x000fe20000000000 */
[----:B--2---:R-:W-:Y:S02]  /*0320*/  SEL R9, R24, 0xff800000, P2 ;  /* 0xff80000018097807 */ /* 0x004fe40001000000 */
[----:B------:R-:W-:Y:S02]  /*0330*/  SEL R0, R25, 0xff800000, P2 ;  /* 0xff80000019007807 */ /* 0x000fe40001000000 */
[----:B------:R-:W-:-:S02]  /*0340*/  CS2R R24, SRZ ;  /* 0x0000000000187805 */ /* 0x000fc4000001ff00 */
[----:B---3--:R-:W-:Y:S02]  /*0350*/  SEL R32, R32, 0xff800000, P0 ;  /* 0xff80000020207807 */ /* 0x008fe40000000000 */
[----:B------:R-:W-:Y:S02]  /*0360*/  SEL R33, R33, 0xff800000, P0 ;  /* 0xff80000021217807 */ /* 0x000fe40000000000 */
[----:B------:R-:W-:Y:S02]  /*0370*/  FSETP.GT.AND P4, PT, R32, R9, PT ;  /* 0x000000092000720b */ /* 0x000fe40003f84000 */
[----:B------:R-:W-:Y:S02]  /*0380*/  FSETP.GT.AND P3, PT, R33, R0, PT ;  /* 0x000000002100720b */ /* 0x000fe40003f64000 */
[----:B------:R-:W-:Y:S02]  /*0390*/  SEL R13, R26, 0xff800000, P2 ;  /* 0xff8000001a0d7807 */ /* 0x000fe40001000000 */
[----:B------:R-:W-:-:S02]  /*03a0*/  SEL R34, R34, 0xff800000, P0 ;  /* 0xff80000022227807 */ /* 0x000fc40000000000 */
[----:B------:R-:W-:Y:S02]  /*03b0*/  SEL R4, R27, 0xff800000, P2 ;  /* 0xff8000001b047807 */ /* 0x000fe40001000000 */
[----:B------:R-:W-:Y:S02]  /*03c0*/  CS2R R26, SRZ ;  /* 0x00000000001a7805 */ /* 0x000fe4000001ff00 */
[----:B------:R-:W-:Y:S02]  /*03d0*/  FSETP.NAN.AND P1, PT, R32, R32, PT ;  /* 0x000000202000720b */ /* 0x000fe40003f28000 */
[----:B------:R-:W-:Y:S02]  /*03e0*/  FSETP.GT.AND P2, PT, R34, R13, PT ;  /* 0x0000000d2200720b */ /* 0x000fe40003f44000 */
[----:B------:R-:W-:Y:S02]  /*03f0*/  SEL R35, R35, 0xff800000, P0 ;  /* 0xff80000023237807 */ /* 0x000fe40000000000 */
[----:B------:R-:W-:Y:S01]  /*0400*/  @!P4 SEL R32, R32, R9, P1 ;  /* 0x000000092020c207 */ /* 0x000fe20000800000 */
[----:B------:R-:W-:Y:S01]  /*0410*/  IMAD.IADD R9, R6, 0x1, R59 ;  /* 0x0000000106097824 */ /* 0x000fe200078e023b */
[----:B------:R-:W-:-:S02]  /*0420*/  FSETP.NAN.AND P1, PT, R33, R33, PT ;  /* 0x000000212100720b */ /* 0x000fc40003f28000 */
[----:B------:R-:W-:Y:S01]  /*0430*/  FSETP.GT.AND P0, PT, R35, R4, PT ;  /* 0x000000042300720b */ /* 0x000fe20003f04000 */
[----:B------:R-:W-:Y:S01]  /*0440*/  IMAD R9, R12, 0x4200, R9 ;  /* 0x000042000c097824 */ /* 0x000fe200078e0209 */
[----:B------:R-:W-:Y:S02]  /*0450*/  @!P3 SEL R33, R33, R0, P1 ;  /* 0x000000002121b207 */ /* 0x000fe40000800000 */
[C---:B------:R-:W-:Y:S01]  /*0460*/  FSETP.NAN.AND P1, PT, R34.reuse, R34, PT ;  /* 0x000000222200720b */ /* 0x040fe20003f28000 */
[----:B------:R-:W-:Y:S01]  /*0470*/  IMAD.WIDE R16, R9, 0x4, R22 ;  /* 0x0000000409107825 */ /* 0x000fe200078e0216 */
[----:B------:R-:W-:Y:S02]  /*0480*/  LEA R0, R41, 0x1, 0x1 ;  /* 0x0000000129007811 */ /* 0x000fe400078e08ff */
[----:B------:R-:W-:Y:S02]  /*0490*/  @!P2 SEL R34, R34, R13, P1 ;  /* 0x0000000d2222a207 */ /* 0x000fe40000800000 */
[----:B------:R-:W-:-:S02]  /*04a0*/  FSETP.NAN.AND P1, PT, R35, R35, PT ;  /* 0x000000232300720b */ /* 0x000fc40003f28000 */
[----:B------:R-:W-:Y:S02]  /*04b0*/  P2R R13, PR, RZ, 0x1 ;  /* 0x00000001ff0d7803 */ /* 0x000fe40000000000 */
[----:B------:R-:W-:Y:S02]  /*04c0*/  @!P0 SEL R35, R35, R4, P1 ;  /* 0x0000000423238207 */ /* 0x000fe40000800000 */
[----:B------:R-:W-:Y:S02]  /*04d0*/  ISETP.GT.AND P1, PT, R41, -0x1, PT ;  /* 0xffffffff2900780c */ /* 0x000fe40003f24270 */
[----:B------:R-:W-:Y:S02]  /*04e0*/  P2R R10, PR, RZ, 0x4 ;  /* 0x00000004ff0a7803 */ /* 0x000fe40000000000 */
[----:B------:R-:W-:Y:S02]  /*04f0*/  ISETP.LT.AND P0, PT, R0, 0x21, P1 ;  /* 0x000000210000780c */ /* 0x000fe40000f01270 */
[----:B------:R-:W-:-:S02]  /*0500*/  P2R R15, PR, RZ, 0x8 ;  /* 0x00000008ff0f7803 */ /* 0x000fc40000000000 */
[C---:B------:R-:W-:Y:S02]  /*0510*/  ISETP.GT.AND P1, PT, R12.reuse, RZ, P0 ;  /* 0x000000ff0c00720c */ /* 0x040fe40000724270 */
[----:B------:R-:W-:Y:S02]  /*0520*/  ISETP.GT.AND P6, PT, R12, -0x1, PT ;  /* 0xffffffff0c00780c */ /* 0x000fe40003fc4270 */
[----:B------:R-:W-:Y:S01]  /*0530*/  ISETP.LT.AND P1, PT, R6, 0x100, P1 ;  /* 0x000001000600780c */ /* 0x000fe20000f21270 */
[----:B------:R-:W-:Y:S01]  /*0540*/  VIADD R63, R31, 0xffffff00 ;  /* 0xffffff001f3f7836 */ /* 0x000fe20000000000 */
[----:B------:R-:W-:Y:S02]  /*0550*/  P2R R19, PR, RZ, 0x10 ;  /* 0x00000010ff137803 */ /* 0x000fe40000000000 */
[----:B------:R-:W-:Y:S01]  /*0560*/  ISETP.LT.AND P1, PT, R3, 0x484, P1 ;  /* 0x000004840300780c */ /* 0x000fe20000f21270 */
[----:B------:R-:W-:Y:S01]  /*0570*/  VIADD R61, R31, 0x100 ;  /* 0x000001001f3d7836 */ /* 0x000fe20000000000 */
[----:B------:R-:W-:-:S11]  /*0580*/  P2R R36, PR, RZ, 0x1 ;  /* 0x00000001ff247803 */ /* 0x000fd60000000000 */
[----:B------:R-:W2:Y:S01]  /*0590*/  @P1 LDG.E.EL.128 R24, desc[UR6][R16.64] ;  /* 0x0000000610181981 */ /* 0x000ea2000c2e1d00 */
[----:B------:R-:W-:Y:S01]  /*05a0*/  IMAD.IADD R9, R6, 0x1, R63 ;  /* 0x0000000106097824 */ /* 0x000fe200078e023f */
[----:B------:R-:W-:-:S03]  /*05b0*/  P2R R58, PR, RZ, 0x2 ;  /* 0x00000002ff3a7803 */ /* 0x000fc60000000000 */
[----:B------:R-:W-:-:S04]  /*05c0*/  IMAD R9, R12, 0x4200, R9 ;  /* 0x000042000c097824 */ /* 0x000fc800078e0209 */
[----:B------:R-:W-:Y:S01]  /*05d0*/  IMAD.WIDE R28, R9, 0x4, R22 ;  /* 0x00000004091c7825 */ /* 0x000fe200078e0216 */
[----:B--2---:R-:W-:Y:S02]  /*05e0*/  SEL R30, R27, 0xff800000, P1 ;  /* 0xff8000001b1e7807 */ /* 0x004fe40000800000 */
[----:B------:R-:W-:Y:S02]  /*05f0*/  SEL R21, R26, 0xff800000, P1 ;  /* 0xff8000001a157807 */ /* 0x000fe40000800000 */
[----:B------:R-:W-:Y:S02]  /*0600*/  CS2R R26, SRZ ;  /* 0x00000000001a7805 */ /* 0x000fe4000001ff00 */
[-C--:B------:R-:W-:Y:S02]  /*0610*/  FSETP.NAN.AND P2, PT, R30, R30.reuse, PT ;  /* 0x0000001e1e00720b */ /* 0x080fe40003f48000 */
[----:B------:R-:W-:Y:S02]  /*0620*/  FSETP.GEU.AND P3, PT, R35, R30, PT ;  /* 0x0000001e2300720b */ /* 0x000fe40003f6e000 */
[----:B------:R-:W-:-:S02]  /*0630*/  SEL R0, R25, 0xff800000, P1 ;  /* 0xff80000019007807 */ /* 0x000fc40000800000 */
[----:B------:R-:W-:Y:S02]  /*0640*/  P2R R20, PR, RZ, 0x8 ;  /* 0x00000008ff147803 */ /* 0x000fe40000000000 */
[----:B------:R-:W-:Y:S02]  /*0650*/  SEL R11, R24, 0xff800000, P1 ;  /* 0xff800000180b7807 */ /* 0x000fe40000800000 */
[----:B------:R-:W-:-:S03]  /*0660*/  CS2R R24, SRZ ;  /* 0x0000000000187805 */ /* 0x000fc6000001ff00 */
[----:B------:R-:W-:Y:S02]  /*0670*/  @!P2 SEL R30, R30, R35, !P3 ;  /* 0x000000231e1ea207 */ /* 0x000fe40005800000 */
[-C--:B------:R-:W-:Y:S02]  /*0680*/  FSETP.NAN.AND P2, PT, R21, R21.reuse, PT ;  /* 0x000000151500720b */ /* 0x080fe40003f48000 */
[----:B------:R-:W-:-:S04]  /*0690*/  FSETP.GEU.AND P3, PT, R34, R21, PT ;  /* 0x000000152200720b */ /* 0x000fc80003f6e000 */
[----:B------:R-:W-:-:S07]  /*06a0*/  P2R R18, PR, RZ, 0x8 ;  /* 0x00000008ff127803 */ /* 0x000fce0000000000 */
        /* <DEDUP_REMOVED lines=9> */
[----:B------:R-:W-:-:S04]  /*0740*/  ISETP.GT.AND P2, PT, R41, RZ, P6 ;  /* 0x000000ff2900720c */ /* 0x000fc80003744270 */
[----:B------:R-:W-:-:S04]  /*0750*/  ISETP.LT.AND P2, PT, R6, 0x100, P2 ;  /* 0x000001000600780c */ /* 0x000fc80001741270 */
[----:B------:R-:W-:-:S13]  /*0760*/  ISETP.LT.AND P2, PT, R3, 0x484, P2 ;  /* 0x000004840300780c */ /* 0x000fda0001741270 */
[----:B------:R-:W2:Y:S01]  /*0770*/  @P2 LDG.E.EL.128 R24, desc[UR6][R28.64] ;  /* 0x000000061c182981 */ /* 0x000ea2000c2e1d00 */
[----:B------:R-:W-:Y:S01]  /*0780*/  VIADD R57, R31, 0x2000 ;  /* 0x000020001f397836 */ /* 0x000fe20000000000 */
[----:B------:R-:W-:Y:S02]  /*0790*/  P2R R52, PR, RZ, 0x4 ;  /* 0x00000004ff347803 */ /* 0x000fe40000000000 */
[----:B--2---:R-:W-:Y:S02]  /*07a0*/  SEL R32, R24, 0xff800000, P2 ;  /* 0xff80000018207807 */ /* 0x004fe40001000000 */
[----:B------:R-:W-:Y:S02]  /*07b0*/  SEL R33, R25, 0xff800000, P2 ;  /* 0xff80000019217807 */ /* 0x000fe40001000000 */
[----:B------:R-:W-:Y:S02]  /*07c0*/  CS2R R24, SRZ ;  /* 0x0000000000187805 */ /* 0x000fe4000001ff00 */
[----:B------:R-:W-:-:S02]  /*07d0*/  FSETP.NAN.AND P3, PT, R32, R32, PT ;  /* 0x000000202000720b */ /* 0x000fc40003f68000 */
[----:B------:R-:W-:Y:S02]  /*07e0*/  FSETP.GEU.AND P1, PT, R11, R32, PT ;  /* 0x000000200b00720b */ /* 0x000fe40003f2e000 */
[----:B------:R-:W-:Y:S02]  /*07f0*/  SEL R34, R26, 0xff800000, P2 ;  /* 0xff8000001a227807 */ /* 0x000fe40001000000 */
        /* <DEDUP_REMOVED lines=11> */
[----:B------:R-:W-:Y:S01]  /*08b0*/  @!P3 SEL R34, R34, R21, !P1 ;  /* 0x000000152222b207 */ /* 0x000fe20004800000 */
[----:B------:R-:W-:Y:S01]  /*08c0*/  IMAD.IADD R21, R6, 0x1, R31 ;  /* 0x0000000106157824 */ /* 0x000fe200078e021f */
[-C--:B------:R-:W-:Y:S02]  /*08d0*/  FSETP.NAN.AND P3, PT, R35, R35.reuse, PT ;  /* 0x000000232300720b */ /* 0x080fe40003f68000 */
[----:B------:R-:W-:Y:S01]  /*08e0*/  FSETP.GEU.AND P1, PT, R30, R35, PT ;  /* 0x000000231e00720b */ /* 0x000fe20003f2e000 */
[----:B------:R-:W-:-:S03]  /*08f0*/  IMAD R21, R12, 0x4200, R21 ;  /* 0x000042000c157824 */ /* 0x000fc600078e0215 */
[----:B------:R-:W-:Y:S01]  /*0900*/  P2R R11, PR, RZ, 0x2 ;  /* 0x00000002ff0b7803 */ /* 0x000fe20000000000 */
[----:B------:R-:W-:-:S06]  /*0910*/  IMAD.WIDE R28, R21, 0x4, R22 ;  /* 0x00000004151c7825 */ /* 0x000fcc00078e0216 */
[----:B------:R-:W-:Y:S02]  /*0920*/  @!P3 SEL R35, R35, R30, !P1 ;  /* 0x0000001e2323b207 */ /* 0x000fe40004800000 */
[----:B------:R-:W-:Y:S02]  /*0930*/  ISETP.GE.AND P3, PT, R6, 0x100, PT ;  /* 0x000001000600780c */ /* 0x000fe40003f66270 */
[----:B------:R-:W-:Y:S02]  /*0940*/  LOP3.LUT R30, R12, R41, RZ, 0xfc, !PT ;  /* 0x000000290c1e7212 */ /* 0x000fe400078efcff */
[----:B------:R-:W-:-:S04]  /*0950*/  ISETP.LT.AND P1, PT, R3, 0x484, !P3 ;  /* 0x000004840300780c */ /* 0x000fc80005f21270 */
[----:B------:R-:W-:Y:S02]  /*0960*/  ISETP.GT.AND P3, PT, R30, -0x1, P1 ;  /* 0xffffffff1e00780c */ /* 0x000fe40000f64270 */
[----:B------:R-:W-:-:S11]  /*0970*/  P2R R0, PR, RZ, 0x2 ;  /* 0x00000002ff007803 */ /* 0x000fd60000000000 */
[----:B------:R-:W2:Y:S02]  /*0980*/  @P3 LDG.E.EL.128 R24, desc[UR6][R28.64] ;  /* 0x000000061c183981 */ /* 0x000ea4000c2e1d00 */
[----:B--2---:R-:W-:Y:S02]  /*0990*/  SEL R38, R27, 0xff800000, P3 ;  /* 0xff8000001b267807 */ /* 0x004fe40001800000 */
[----:B------:R-:W-:Y:S02]  /*09a0*/  SEL R37, R26, 0xff800000, P3 ;  /* 0xff8000001a257807 */ /* 0x000fe40001800000 */
[----:B------:R-:W-:Y:S02]  /*09b0*/  CS2R R26, SRZ ;  /* 0x00000000001a7805 */ /* 0x000fe4000001ff00 */
[-C--:B------:R-:W-:Y:S02]  /*09c0*/  FSETP.NAN.AND P4, PT, R38, R38.reuse, PT ;  /* 0x000000262600720b */ /* 0x080fe40003f88000 */
[----:B------:R-:W-:-:S04]  /*09d0*/  FSETP.GEU.AND P1, PT, R35, R38, PT ;  /* 0x000000262300720b */ /* 0x000fc80003f2e000 */
[----:B------:R-:W-:-:S07]  /*09e0*/  P2R R21, PR, RZ, 0x2 ;  /* 0x00000002ff157803 */ /* 0x000fce0000000000 */
[----:B------:R-:W-:Y:S02]  /*09f0*/  @!P4 SEL R38, R38, R35, !P1 ;  /* 0x000000232626c207 */ /* 0x000fe40004800000 */
[-C--:B------:R-:W-:Y:S02]  /*0a00*/  FSETP.NAN.AND P4, PT, R37, R37.reuse, PT ;  /* 0x000000252500720b */ /* 0x080fe40003f88000 */
[----:B------:R-:W-:Y:S02]  /*0a10*/  FSETP.GEU.AND P1, PT, R34, R37, PT ;  /* 0x000000252200720b */ /* 0x000fe40003f2e000 */
[----:B------:R-:W-:Y:S02]  /*0a20*/  SEL R35, R24, 0xff800000, P3 ;  /* 0xff80000018237807 */ /* 0x000fe40001800000 */
[----:B------:R-:W-:-:S07]  /*0a30*/  P2R R28, PR, RZ, 0x2 ;  /* 0x00000002ff1c7803 */ /* 0x000fce0000000000 */
[----:B------:R-:W-:Y:S02]  /*0a40*/  @!P4 SEL R37, R37, R34, !P1 ;  /* 0x000000222525c207 */ /* 0x000fe40004800000 */
[----:B------:R-:W-:Y:S01]  /*0a50*/  SEL R34, R25, 0xff800000, P3 ;  /* 0xff80000019227807 */ /* 0x000fe20001800000 */
[----:B------:R-:W-:-:S03]  /*0a60*/  IMAD.IADD R25, R6, 0x1, R61 ;  /* 0x0000000106197824 */ /* 0x000fc600078e023d */
[-C--:B------:R-:W-:Y:S02]  /*0a70*/  FSETP.NAN.AND P4, PT, R34, R34.reuse, PT ;  /* 0x000000222200720b */ /* 0x080fe40003f88000 */
[----:B------:R-:W-:-:S04]  /*0a80*/  FSETP.GEU.AND P1, PT, R33, R34, PT ;  /* 0x000000222100720b */ /* 0x000fc80003f2e000 */
[----:B------:R-:W-:-:S07]  /*0a90*/  P2R R29, PR, RZ, 0x2 ;  /* 0x00000002ff1d7803 */ /* 0x000fce0000000000 */
[----:B------:R-:W-:Y:S01]  /*0aa0*/  @!P4 SEL R34, R34, R33, !P1 ;  /* 0x000000212222c207 */ /* 0x000fe20004800000 */
[----:B------:R-:W-:Y:S01]  /*0ab0*/  IMAD R33, R12, 0x4200, R25 ;  /* 0x000042000c217824 */ /* 0x000fe200078e0219 */
[-C--:B------:R-:W-:Y:S02]  /*0ac0*/  FSETP.NAN.AND P4, PT, R35, R35.reuse, PT ;  /* 0x000000232300720b */ /* 0x080fe40003f88000 */
[----:B------:R-:W-:Y:S02]  /*0ad0*/  CS2R R24, SRZ ;  /* 0x0000000000187805 */ /* 0x000fe4000001ff00 */
[----:B------:R-:W-:-:S04]  /*0ae0*/  FSETP.GEU.AND P1, PT, R32, R35, PT ;  /* 0x000000232000720b */ /* 0x000fc80003f2e000 */
[----:B------:R-:W-:-:S05]  /*0af0*/  P2R R30, PR, RZ, 0x2 ;  /* 0x00000002ff1e7803 */ /* 0x000fca0000000000 */
[----:B------:R-:W-:Y:S01]  /*0b00*/  @!P4 SEL R35, R35, R32, !P1 ;  /* 0x000000202323c207 */ /* 0x000fe20004800000 */
[----:B------:R-:W-:Y:S01]  /*0b10*/  IMAD.WIDE R32, R33, 0x4, R22 ;  /* 0x0000000421207825 */ /* 0x000fe200078e0216 */
[----:B------:R-:W-:-:S04]  /*0b20*/  ISETP.GT.AND P4, PT, R12, -0x1, P0 ;  /* 0xffffffff0c00780c */ /* 0x000fc80000784270 */
[----:B------:R-:W-:-:S04]  /*0b30*/  ISETP.LT.AND P4, PT, R6, 0x100, P4 ;  /* 0x000001000600780c */ /* 0x000fc80002781270 */
[----:B------:R-:W-:-:S13]  /*0b40*/  ISETP.LT.AND P4, PT, R3, 0x484, P4 ;  /* 0x000004840300780c */ /* 0x000fda0002781270 */
[----:B------:R-:W2:Y:S02]  /*0b50*/  @P4 LDG.E.EL.128 R24, desc[UR6][R32.64] ;  /* 0x0000000620184981 */ /* 0x000ea4000c2e1d00 */
[----:B--2---:R-:W-:Y:S02]  /*0b60*/  SEL R44, R24, 0xff800000, P4 ;  /* 0xff800000182c7807 */ /* 0x004fe40002000000 */
[----:B------:R-:W-:Y:S01]  /*0b70*/  SEL R43, R25, 0xff800000, P4 ;  /* 0xff800000192b7807 */ /* 0x000fe20002000000 */
[----:B------:R-:W-:Y:S01]  /*0b80*/  IMAD.IADD R25, R6, 0x1, R57 ;  /* 0x0000000106197824 */ /* 0x000fe200078e0239 */
[-C--:B------:R-:W-:Y:S02]  /*0b90*/  FSETP.NAN.AND P5, PT, R44, R44.reuse, PT ;  /* 0x0000002c2c00720b */ /* 0x080fe40003fa8000 */
[----:B------:R-:W-:Y:S01]  /*0ba0*/  FSETP.GEU.AND P0, PT, R35, R44, PT ;  /* 0x0000002c2300720b */ /* 0x000fe20003f0e000 */
[----:B------:R-:W-:Y:S01]  /*0bb0*/  IMAD R39, R12, 0x4200, R25 ;  /* 0x000042000c277824 */ /* 0x000fe200078e0219 */
[----:B------:R-:W-:-:S02]  /*0bc0*/  SEL R40, R26, 0xff800000, P4 ;  /* 0xff8000001a287807 */ /* 0x000fc40002000000 */
[----:B------:R-:W-:Y:S02]  /*0bd0*/  P2R R32, PR, RZ, 0x1 ;  /* 0x00000001ff207803 */ /* 0x000fe40000000000 */
[----:B------:R-:W-:Y:S02]  /*0be0*/  SEL R45, R27, 0xff800000, P4 ;  /* 0xff8000001b2d7807 */ /* 0x000fe40002000000 */
[----:B------:R-:W-:Y:S02]  /*0bf0*/  CS2R R26, SRZ ;  /* 0x00000000001a7805 */ /* 0x000fe4000001ff00 */
[----:B------:R-:W-:Y:S02]  /*0c00*/  LEA R24, R12, 0x1, 0x1 ;  /* 0x000000010c187811 */ /* 0x000fe400078e08ff */
[----:B------:R-:W-:Y:S02]  /*0c10*/  @!P5 SEL R44, R44, R35, !P0 ;  /* 0x000000232c2cd207 */ /* 0x000fe40004000000 */
[----:B------:R-:W-:-:S02]  /*0c20*/  FSETP.NAN.AND P5, PT, R43, R43, PT ;  /* 0x0000002b2b00720b */ /* 0x000fc40003fa8000 */
        /* <DEDUP_REMOVED lines=11> */
[----:B------:R-:W-:Y:S01]  /*0ce0*/  IMAD.WIDE R38, R39, 0x4, R22 ;  /* 0x0000000427267825 */ /* 0x000fe200078e0216 */
[----:B------:R-:W-:Y:S02]  /*0cf0*/  ISETP.LT.AND P0, PT, R24, 0x21, P6 ;  /* 0x000000211800780c */ /* 0x000fe40003701270 */
[----:B------:R-:W-:Y:S02]  /*0d00*/  CS2R R24, SRZ ;  /* 0x0000000000187805 */ /* 0x000fe4000001ff00 */
[----:B------:R-:W-:Y:S01]  /*0d10*/  ISETP.GT.AND P5, PT, R41, RZ, P0 ;  /* 0x000000ff2900720c */ /* 0x000fe200007a4270 */
[----:B------:R-:W-:Y:S01]  /*0d20*/  VIADD R53, R31, 0x2100 ;  /* 0x000021001f357836 */ /* 0x000fe20000000000 */
[----:B------:R-:W-:Y:S02]  /*0d30*/  P2R R49, PR, RZ, 0x1 ;  /* 0x00000001ff317803 */ /* 0x000fe40000000000 */
[----:B------:R-:W-:-:S04]  /*0d40*/  ISETP.LT.AND P5, PT, R6, 0x100, P5 ;  /* 0x000001000600780c */ /* 0x000fc80002fa1270 */
[----:B------:R-:W-:-:S13]  /*0d50*/  ISETP.LT.AND P5, PT, R3, 0x484, P5 ;  /* 0x000004840300780c */ /* 0x000fda0002fa1270 */
[----:B------:R-:W2:Y:S02]  /*0d60*/  @P5 LDG.E.EL.128 R24, desc[UR6][R38.64] ;  /* 0x0000000626185981 */ /* 0x000ea4000c2e1d00 */
[----:B--2---:R-:W-:Y:S02]  /*0d70*/  SEL R54, R27, 0xff800000, P5 ;  /* 0xff8000001b367807 */ /* 0x004fe40002800000 */
[----:B------:R-:W-:Y:S02]  /*0d80*/  SEL R48, R26, 0xff800000, P5 ;  /* 0xff8000001a307807 */ /* 0x000fe40002800000 */
[----:B------:R-:W-:Y:S02]  /*0d90*/  CS2R R26, SRZ ;  /* 0x00000000001a7805 */ /* 0x000fe4000001ff00 */
[-C--:B------:R-:W-:Y:S02]  /*0da0*/  FSETP.NAN.AND P6, PT, R54, R54.reuse, PT ;  /* 0x000000363600720b */ /* 0x080fe40003fc8000 */
[----:B------:R-:W-:-:S02]  /*0db0*/  FSETP.GEU.AND P1, PT, R45, R54, PT ;  /* 0x000000362d00720b */ /* 0x000fc40003f2e000 */
[----:B------:R-:W-:Y:S01]  /*0dc0*/  SEL R47, R25, 0xff800000, P5 ;  /* 0xff800000192f7807 */ /* 0x000fe20002800000 */
[----:B------:R-:W-:Y:S01]  /*0dd0*/  IMAD.IADD R25, R6, 0x1, R53 ;  /* 0x0000000106197824 */ /* 0x000fe200078e0235 */
[----:B------:R-:W-:Y:S02]  /*0de0*/  P2R R37, PR, RZ, 0x2 ;  /* 0x00000002ff257803 */ /* 0x000fe40000000000 */
[----:B------:R-:W-:-:S05]  /*0df0*/  SEL R46, R24, 0xff800000, P5 ;  /* 0xff800000182e7807 */ /* 0x000fca0002800000 */
        /* <DEDUP_REMOVED lines=14> */
[----:B------:R-:W-:Y:S02]  /*0ee0*/  @!P6 SEL R46, R46, R44, !P1 ;  /* 0x0000002c2e2ee207 */ /* 0x000fe40004800000 */
[----:B------:R-:W-:Y:S02]  /*0ef0*/  ISETP.GT.AND P6, PT, R41, -0x1, P0 ;  /* 0xffffffff2900780c */ /* 0x000fe400007c4270 */
[----:B------:R-:W-:Y:S01]  /*0f00*/  ISETP.NE.AND P1, PT, R42, RZ, PT ;  /* 0x000000ff2a00720c */ /* 0x000fe20003f25270 */
[----:B------:R-:W-:Y:S01]  /*0f10*/  IMAD.WIDE R42, R43, 0x4, R22 ;  /* 0x000000042b2a7825 */ /* 0x000fe200078e0216 */
[----:B------:R-:W-:-:S04]  /*0f20*/  ISETP.LT.AND P6, PT, R6, 0x100, P6 ;  /* 0x000001000600780c */ /* 0x000fc800037c1270 */
[----:B------:R-:W-:-:S13]  /*0f30*/  ISETP.LT.AND P6, PT, R3, 0x484, P6 ;  /* 0x000004840300780c */ /* 0x000fda00037c1270 */
[----:B------:R-:W2:Y:S01]  /*0f40*/  @P6 LDG.E.EL.128 R24, desc[UR6][R42.64] ;  /* 0x000000062a186981 */ /* 0x000ea2000c2e1d00 */
[----:B------:R-:W-:-:S05]  /*0f50*/  LOP3.LUT R66, R6, 0x4, RZ, 0xfc, !PT ;  /* 0x0000000406427812 */ /* 0x000fca00078efcff */
[----:B------:R-:W-:-:S04]  /*0f60*/  IMAD.IADD R51, R66, 0x1, R51 ;  /* 0x0000000142337824 */ /* 0x000fc800078e0233 */
[----:B------:R-:W-:Y:S01]  /*0f70*/  IMAD R51, R12, 0x4200, R51 ;  /* 0x000042000c337824 */ /* 0x000fe200078e0233 */
[----:B--2---:R-:W-:-:S04]  /*0f80*/  SEL R45, R24, 0xff800000, P6 ;  /* 0xff800000182d7807 */ /* 0x004fc80003000000 */
[-C--:B------:R-:W-:Y:S02]  /*0f90*/  FSETP.NAN.AND P2, PT, R45, R45.reuse, PT ;  /* 0x0000002d2d00720b */ /* 0x080fe40003f48000 */
[----:B------:R-:W-:-:S04]  /*0fa0*/  FSETP.GEU.AND P0, PT, R46, R45, PT ;  /* 0x0000002d2e00720b */ /* 0x000fc80003f0e000 */
[----:B------:R-:W-:-:S07]  /*0fb0*/  P2R R41, PR, RZ, 0x1 ;  /* 0x00000001ff297803 */ /* 0x000fce0000000000 */
[----:B------:R-:W-:Y:S02]  /*0fc0*/  @!P2 SEL R45, R45, R46, !P0 ;  /* 0x0000002e2d2da207 */ /* 0x000fe40004000000 */
[----:B------:R-:W-:Y:S02]  /*0fd0*/  SEL R46, R25, 0xff800000, P6 ;  /* 0xff800000192e7807 */ /* 0x000fe40003000000 */
[----:B------:R-:W-:Y:S02]  /*0fe0*/  CS2R R24, SRZ ;  /* 0x0000000000187805 */ /* 0x000fe4000001ff00 */
[-C--:B------:R-:W-:Y:S02]  /*0ff0*/  FSETP.NAN.AND P2, PT, R46, R46.reuse, PT ;  /* 0x0000002e2e00720b */ /* 0x080fe40003f48000 */
[----:B------:R-:W-:-:S04]  /*1000*/  FSETP.GEU.AND P0, PT, R47, R46, PT ;  /* 0x0000002e2f00720b */ /* 0x000fc80003f0e000 */
[----:B------:R-:W-:-:S07]  /*1010*/  P2R R42, PR, RZ, 0x1 ;  /* 0x00000001ff2a7803 */ /* 0x000fce0000000000 */
[----:B------:R-:W-:Y:S02]  /*1020*/  @!P2 SEL R46, R46, R47, !P0 ;  /* 0x0000002f2e2ea207 */ /* 0x000fe40004000000 */
[----:B------:R-:W-:-:S04]  /*1030*/  SEL R47, R26, 0xff800000, P6 ;  /* 0xff8000001a2f7807 */ /* 0x000fc80003000000 */
        /* <DEDUP_REMOVED lines=10> */
[----:B------:R-:W-:Y:S01]  /*10e0*/  ISETP.NE.AND P0, PT, R50, RZ, PT ;  /* 0x000000ff3200720c */ /* 0x000fe20003f05270 */
[----:B------:R-:W-:Y:S01]  /*10f0*/  IMAD.WIDE R50, R51, 0x4, R22 ;  /* 0x0000000433327825 */ /* 0x000fe200078e0216 */
[----:B------:R-:W-:-:S04]  /*1100*/  ISETP.NE.AND P2, PT, R52, RZ, PT ;  /* 0x000000ff3400720c */ /* 0x000fc80003f45270 */
[----:B------:R1:W2:Y:S01]  /*1110*/  @P1 LDG.E.EL.128 R24, desc[UR6][R50.64] ;  /* 0x0000000632181981 */ /* 0x0002a2000c2e1d00 */
[----:B------:R-:W-:-:S04]  /*1120*/  IMAD.IADD R55, R66, 0x1, R55 ;  /* 0x0000000142377824 */ /* 0x000fc800078e0237 */
[----:B------:R-:W-:-:S04]  /*1130*/  IMAD R55, R12, 0x4200, R55 ;  /* 0x000042000c377824 */ /* 0x000fc800078e0237 */
[----:B-1----:R-:W-:Y:S01]  /*1140*/  IMAD.WIDE R50, R55, 0x4, R22 ;  /* 0x0000000437327825 */ /* 0x002fe200078e0216 */
[----:B--2---:R-:W-:Y:S02]  /*1150*/  SEL R69, R24, 0xff800000, P1 ;  /* 0xff80000018457807 */ /* 0x004fe40000800000 */
[----:B------:R-:W-:Y:S02]  /*1160*/  SEL R54, R25, 0xff800000, P1 ;  /* 0xff80000019367807 */ /* 0x000fe40000800000 */
[----:B------:R-:W-:Y:S02]  /*1170*/  CS2R R24, SRZ ;  /* 0x0000000000187805 */ /* 0x000fe4000001ff00 */
[----:B------:R-:W-:Y:S02]  /*1180*/  SEL R56, R26, 0xff800000, P1 ;  /* 0xff8000001a387807 */ /* 0x000fe40000800000 */
[----:B------:R-:W-:Y:S02]  /*1190*/  SEL R71, R27, 0xff800000, P1 ;  /* 0xff8000001b477807 */ /* 0x000fe40000800000 */
[----:B------:R-:W-:-:S06]  /*11a0*/  CS2R R26, SRZ ;  /* 0x00000000001a7805 */ /* 0x000fcc000001ff00 */
[----:B------:R1:W2:Y:S01]  /*11b0*/  @P0 LDG.E.EL.128 R24, desc[UR6][R50.64] ;  /* 0x0000000632180981 */ /* 0x0002a2000c2e1d00 */
[----:B------:R-:W-:-:S04]  /*11c0*/  IMAD.IADD R59, R66, 0x1, R59 ;  /* 0x00000001423b7824 */ /* 0x000fc800078e023b */
[----:B-1----:R-:W-:-:S04]  /*11d0*/  IMAD R51, R12, 0x4200, R59 ;  /* 0x000042000c337824 */ /* 0x002fc800078e023b */
[----:B------:R-:W-:Y:S01]  /*11e0*/  IMAD.WIDE R50, R51, 0x4, R22 ;  /* 0x0000000433327825 */ /* 0x000fe200078e0216 */
[----:B--2---:R-:W-:Y:S02]  /*11f0*/  SEL R65, R25, 0xff800000, P0 ;  /* 0xff80000019417807 */ /* 0x004fe40000000000 */
[----:B------:R-:W-:Y:S02]  /*1200*/  SEL R64, R24, 0xff800000, P0 ;  /* 0xff80000018407807 */ /* 0x000fe40000000000 */
[----:B------:R-:W-:Y:S02]  /*1210*/  CS2R R24, SRZ ;  /* 0x0000000000187805 */ /* 0x000fe4000001ff00 */
[----:B------:R-:W-:Y:S02]  /*1220*/  FSETP.GT.AND P1, PT, R65, R54, PT ;  /* 0x000000364100720b */ /* 0x000fe40003f24000 */
[----:B------:R-:W-:Y:S02]  /*1230*/  SEL R67, R26, 0xff800000, P0 ;  /* 0xff8000001a437807 */ /* 0x000fe40000000000 */
[----:B------:R-:W-:-:S02]  /*1240*/  SEL R62, R27, 0xff800000, P0 ;  /* 0xff8000001b3e7807 */ /* 0x000fc40000000000 */
[----:B------:R-:W-:Y:S02]  /*1250*/  CS2R R26, SRZ ;  /* 0x00000000001a7805 */ /* 0x000fe4000001ff00 */
[----:B------:R-:W-:Y:S02]  /*1260*/  FSETP.NAN.AND P0, PT, R65, R65, PT ;  /* 0x000000414100720b */ /* 0x000fe40003f08000 */
[----:B------:R-:W-:-:S03]  /*1270*/  P2R R52, PR, RZ, 0x2 ;  /* 0x00000002ff347803 */ /* 0x000fc60000000000 */
[----:B------:R-:W-:Y:S02]  /*1280*/  @!P1 SEL R65, R65, R54, P0 ;  /* 0x0000003641419207 */ /* 0x000fe40000000000 */
[C---:B------:R-:W-:Y:S02]  /*1290*/  FSETP.GT.AND P1, PT, R67.reuse, R56, PT ;  /* 0x000000384300720b */ /* 0x040fe40003f24000 */
[----:B------:R-:W-:Y:S02]  /*12a0*/  FSETP.NAN.AND P0, PT, R67, R67, PT ;  /* 0x000000434300720b */ /* 0x000fe40003f08000 */
[----:B------:R-:W-:-:S09]  /*12b0*/  P2R R54, PR, RZ, 0x2 ;  /* 0x00000002ff367803 */ /* 0x000fd20000000000 */
        /* <DEDUP_REMOVED lines=9> */
[----:B------:R-:W-:-:S13]  /*1350*/  ISETP.NE.AND P1, PT, R58, RZ, PT ;  /* 0x000000ff3a00720c */ /* 0x000fda0003f25270 */
[----:B------:R1:W2:Y:S01]  /*1360*/  @P1 LDG.E.EL.128 R24, desc[UR6][R50.64] ;  /* 0x0000000632181981 */ /* 0x0002a2000c2e1d00 */
[----:B------:R-:W-:-:S04]  /*1370*/  IMAD.IADD R63, R66, 0x1, R63 ;  /* 0x00000001423f7824 */ /* 0x000fc800078e023f */
[----:B-1----:R-:W-:-:S04]  /*1380*/  IMAD R51, R12, 0x4200, R63 ;  /* 0x000042000c337824 */ /* 0x002fc800078e023f */
[----:B------:R-:W-:Y:S01]  /*1390*/  IMAD.WIDE R50, R51, 0x4, R22 ;  /* 0x0000000433327825 */ /* 0x000fe200078e0216 */
[----:B--2---:R-:W-:Y:S02]  /*13a0*/  SEL R71, R27, 0xff800000, P1 ;  /* 0xff8000001b477807 */ /* 0x004fe40000800000 */
[----:B------:R-:W-:Y:S02]  /*13b0*/  SEL R69, R24, 0xff800000, P1 ;  /* 0xff80000018457807 */ /* 0x000fe40000800000 */
[----:B------:R-:W-:Y:S02]  /*13c0*/  SEL R68, R25, 0xff800000, P1 ;  /* 0xff80000019447807 */ /* 0x000fe40000800000 */
[----:B------:R-:W-:Y:S02]  /*13d0*/  CS2R R24, SRZ ;  /* 0x0000000000187805 */ /* 0x000fe4000001ff00 */
[----:B------:R-:W-:Y:S02]  /*13e0*/  SEL R70, R26, 0xff800000, P1 ;  /* 0xff8000001a467807 */ /* 0x000fe40000800000 */
[----:B------:R-:W-:Y:S01]  /*13f0*/  CS2R R26, SRZ ;  /* 0x00000000001a7805 */ /* 0x000fe2000001ff00 */
[C---:B------:R-:W-:Y:S01]  /*1400*/  IMAD.IADD R61, R66.reuse, 0x1, R61 ;  /* 0x00000001423d7824 */ /* 0x040fe200078e023d */
[-C--:B------:R-:W-:Y:S01]  /*1410*/  FSETP.NAN.AND P0, PT, R71, R71.reuse, PT ;  /* 0x000000474700720b */ /* 0x080fe20003f08000 */
[----:B------:R-:W-:Y:S01]  /*1420*/  IMAD.IADD R57, R66, 0x1, R57 ;  /* 0x0000000142397824 */ /* 0x000fe200078e0239 */
[----:B------:R-:W-:-:S02]  /*1430*/  FSETP.GEU.AND P1, PT, R62, R71, PT ;  /* 0x000000473e00720b */ /* 0x000fc40003f2e000 */
[----:B------:R-:W2:Y:S02]  /*1440*/  @P2 LDG.E.EL.128 R24, desc[UR6][R50.64] ;  /* 0x0000000632182981 */ /* 0x000ea4000c2e1d00 */
        /* <DEDUP_REMOVED lines=14> */
[----:B--2---:R-:W-:Y:S01]  /*1530*/  SEL R73, R25, 0xff800000, P2 ;  /* 0xff80000019497807 */ /* 0x004fe20001000000 */
[----:B------:R-:W-:Y:S01]  /*1540*/  IMAD.IADD R25, R66, 0x1, R31 ;  /* 0x0000000142197824 */ /* 0x000fe200078e021f */
[----:B------:R-:W-:-:S03]  /*1550*/  SEL R72, R24, 0xff800000, P2 ;  /* 0xff80000018487807 */ /* 0x000fc60001000000 */
[----:B------:R-:W-:Y:S01]  /*1560*/  IMAD R51, R12, 0x4200, R25 ;  /* 0x000042000c337824 */ /* 0x000fe200078e0219 */
[----:B------:R-:W-:Y:S02]  /*1570*/  SEL R75, R26, 0xff800000, P2 ;  /* 0xff8000001a4b7807 */ /* 0x000fe40001000000 */
[----:B------:R-:W-:Y:S02]  /*1580*/  CS2R R24, SRZ ;  /* 0x0000000000187805 */ /* 0x000fe4000001ff00 */
[----:B------:R-:W-:Y:S02]  /*1590*/  SEL R74, R27, 0xff800000, P2 ;  /* 0xff8000001b4a7807 */ /* 0x000fe40001000000 */
[----:B------:R-:W-:Y:S01]  /*15a0*/  CS2R R26, SRZ ;  /* 0x00000000001a7805 */ /* 0x000fe2000001ff00 */
[----:B------:R-:W-:-:S05]  /*15b0*/  IMAD.WIDE R50, R51, 0x4, R22 ;  /* 0x0000000433327825 */ /* 0x000fca00078e0216 */
[----:B------:R1:W2:Y:S02]  /*15c0*/  @P3 LDG.E.EL.128 R24, desc[UR6][R50.64] ;  /* 0x0000000632183981 */ /* 0x0002a4000c2e1d00 */
[----:B-1----:R-:W-:-:S04]  /*15d0*/  IMAD R51, R12, 0x4200, R61 ;  /* 0x000042000c337824 */ /* 0x002fc800078e023d */
[----:B------:R-:W-:Y:S01]  /*15e0*/  IMAD.WIDE R50, R51, 0x4, R22 ;  /* 0x0000000433327825 */ /* 0x000fe200078e0216 */
[----:B--2---:R-:W-:Y:S02]  /*15f0*/  SEL R77, R27, 0xff800000, P3 ;  /* 0xff8000001b4d7807 */ /* 0x004fe40001800000 */
[----:B------:R-:W-:Y:S02]  /*1600*/  SEL R76, R24, 0xff800000, P3 ;  /* 0xff800000184c7807 */ /* 0x000fe40001800000 */
[----:B------:R-:W-:Y:S02]  /*1610*/  SEL R78, R25, 0xff800000, P3 ;  /* 0xff800000194e7807 */ /* 0x000fe40001800000 */
[----:B------:R-:W-:Y:S02]  /*1620*/  CS2R R24, SRZ ;  /* 0x0000000000187805 */ /* 0x000fe4000001ff00 */
[----:B------:R-:W-:Y:S02]  /*1630*/  SEL R80, R26, 0xff800000, P3 ;  /* 0xff8000001a507807 */ /* 0x000fe40001800000 */
[----:B------:R-:W-:-:S06]  /*1640*/  CS2R R26, SRZ ;  /* 0x00000000001a7805 */ /* 0x000fcc000001ff00 */
[----:B------:R1:W2:Y:S02]  /*1650*/  @P4 LDG.E.EL.128 R24, desc[UR6][R50.64] ;  /* 0x0000000632184981 */ /* 0x0002a4000c2e1d00 */
[----:B-1----:R-:W-:-:S04]  /*1660*/  IMAD R51, R12, 0x4200, R57 ;  /* 0x000042000c337824 */ /* 0x002fc800078e0239 */
[----:B------:R-:W-:Y:S01]  /*1670*/  IMAD.WIDE R50, R51, 0x4, R22 ;  /* 0x0000000433327825 */ /* 0x000fe200078e0216 */
[-C--:B------:R-:W-:Y:S02]  /*1680*/  FSETP.NAN.AND P0, PT, R72, R72.reuse, PT ;  /* 0x000000484800720b */ /* 0x080fe40003f08000 */
[----:B------:R-:W-:-:S11]  /*1690*/  FSETP.GEU.AND P1, PT, R69, R72, PT ;  /* 0x000000484500720b */ /* 0x000fd60003f2e000 */
[----:B------:R-:W-:Y:S02]  /*16a0*/  @!P0 SEL R72, R72, R69, !P1 ;  /* 0x0000004548488207 */ /* 0x000fe40004800000 */
[-C--:B------:R-:W-:Y:S02]  /*16b0*/  FSETP.NAN.AND P0, PT, R73, R73.reuse, PT ;  /* 0x000000494900720b */ /* 0x080fe40003f08000 */
[----:B------:R-:W-:Y:S02]  /*16c0*/  P2R R67, PR, RZ, 0x2 ;  /* 0x00000002ff437803 */ /* 0x000fe40000000000 */
[----:B------:R-:W-:-:S09]  /*16d0*/  FSETP.GEU.AND P1, PT, R68, R73, PT ;  /* 0x000000494400720b */ /* 0x000fd20003f2e000 */
        /* <DEDUP_REMOVED lines=11> */
[----:B------:R-:W-:Y:S02]  /*1790*/  FSETP.GEU.AND P1, PT, R74, R77, PT ;  /* 0x0000004d4a00720b */ /* 0x000fe40003f2e000 */
[----:B--2---:R-:W-:Y:S02]  /*17a0*/  SEL R79, R24, 0xff800000, P4 ;  /* 0xff800000184f7807 */ /* 0x004fe40002000000 */
[----:B------:R-:W-:-:S02]  /*17b0*/  SEL R81, R25, 0xff800000, P4 ;  /* 0xff80000019517807 */ /* 0x000fc40002000000 */
[----:B------:R-:W-:Y:S02]  /*17c0*/  CS2R R24, SRZ ;  /* 0x0000000000187805 */ /* 0x000fe4000001ff00 */
[----:B------:R-:W-:Y:S02]  /*17d0*/  SEL R83, R26, 0xff800000, P4 ;  /* 0xff8000001a537807 */ /* 0x000fe40002000000 */
[----:B------:R-:W-:Y:S02]  /*17e0*/  SEL R82, R27, 0xff800000, P4 ;  /* 0xff8000001b527807 */ /* 0x000fe40002000000 */
[----:B------:R-:W-:-:S06]  /*17f0*/  CS2R R26, SRZ ;  /* 0x00000000001a7805 */ /* 0x000fcc000001ff00 */
[----:B------:R1:W2:Y:S01]  /*1800*/  @P5 LDG.E.EL.128 R24, desc[UR6][R50.64] ;  /* 0x0000000632185981 */ /* 0x0002a2000c2e1d00 */
        /* <DEDUP_REMOVED lines=21> */
[-C--:B------:R-:W-:Y:S01]  /*1960*/  FSETP.NAN.AND P0, PT, R83, R83.reuse, PT ;  /* 0x000000535300720b */ /* 0x080fe20003f08000 */
[----:B------:R-:W-:Y:S01]  /*1970*/  IMAD.IADD R53, R66, 0x1, R53 ;  /* 0x0000000142357824 */ /* 0x000fe200078e0235 */
[----:B------:R-:W-:Y:S02]  /*1980*/  P2R R72, PR, RZ, 0x2 ;  /* 0x00000002ff487803 */ /* 0x000fe40000000000 */
[----:B------:R-:W-:Y:S01]  /*1990*/  FSETP.GEU.AND P1, PT, R80, R83, PT ;  /* 0x000000535000720b */ /* 0x000fe20003f2e000 */
[----:B-1----:R-:W-:-:S04]  /*19a0*/  IMAD R51, R12, 0x4200, R53 ;  /* 0x000042000c337824 */ /* 0x002fc800078e0235 */
[----:B------:R-:W-:-:S04]  /*19b0*/  IMAD.WIDE R50, R51, 0x4, R22 ;  /* 0x0000000433327825 */ /* 0x000fc800078e0216 */
[----:B------:R-:W-:Y:S02]  /*19c0*/  @!P0 SEL R83, R83, R80, !P1 ;  /* 0x0000005053538207 */ /* 0x000fe40004800000 */
[----:B--2---:R-:W-:Y:S02]  /*19d0*/  SEL R80, R27, 0xff800000, P5 ;  /* 0xff8000001b507807 */ /* 0x004fe40002800000 */
[----:B------:R-:W-:Y:S02]  /*19e0*/  SEL R84, R24, 0xff800000, P5 ;  /* 0xff80000018547807 */ /* 0x000fe40002800000 */
[----:B------:R-:W-:Y:S02]  /*19f0*/  SEL R86, R25, 0xff800000, P5 ;  /* 0xff80000019567807 */ /* 0x000fe40002800000 */
[----:B------:R-:W-:Y:S02]  /*1a00*/  CS2R R24, SRZ ;  /* 0x0000000000187805 */ /* 0x000fe4000001ff00 */
[----:B------:R-:W-:-:S02]  /*1a10*/  SEL R88, R26, 0xff800000, P5 ;  /* 0xff8000001a587807 */ /* 0x000fc40002800000 */
[----:B------:R-:W-:-:S06]  /*1a20*/  CS2R R26, SRZ ;  /* 0x00000000001a7805 */ /* 0x000fcc000001ff00 */
[----:B------:R-:W2:Y:S01]  /*1a30*/  @P6 LDG.E.EL.128 R24, desc[UR6][R50.64] ;  /* 0x0000000632186981 */ /* 0x000ea2000c2e1d00 */
        /* <DEDUP_REMOVED lines=18> */
[----:B------:R-:W-:Y:S02]  /*1b60*/  ISETP.NE.AND P4, PT, R36, RZ, PT ;  /* 0x000000ff2400720c */ /* 0x000fe40003f85270 */
[----:B------:R-:W-:-:S07]  /*1b70*/  FSETP.GEU.AND P1, PT, R79, R84, PT ;  /* 0x000000544f00720b */ /* 0x000fce0003f2e000 */
[----:B------:R-:W-:Y:S02]  /*1b80*/  @!P0 SEL R84, R84, R79, !P1 ;  /* 0x0000004f54548207 */ /* 0x000fe40004800000 */
[----:B------:R-:W-:Y:S02]  /*1b90*/  ISETP.NE.AND P5, PT, R49, RZ, PT ;  /* 0x000000ff3100720c */ /* 0x000fe40003fa5270 */
[----:B------:R-:W-:Y:S01]  /*1ba0*/  P2R R77, PR, RZ, 0x2 ;  /* 0x00000002ff4d7803 */ /* 0x000fe20000000000 */
[----:B------:R-:W-:Y:S01]  /*1bb0*/  VIADD R31, R31, 0x2200 ;  /* 0x000022001f1f7836 */ /* 0x000fe20000000000 */
[----:B--2---:R-:W-:-:S04]  /*1bc0*/  SEL R36, R24, 0xff800000, P6 ;  /* 0xff80000018247807 */ /* 0x004fc80003000000 */
[-C--:B------:R-:W-:Y:S02]  /*1bd0*/  FSETP.NAN.AND P0, PT, R36, R36.reuse, PT ;  /* 0x000000242400720b */ /* 0x080fe40003f08000 */
[----:B------:R-:W-:Y:S02]  /*1be0*/  FSETP.GEU.AND P2, PT, R84, R36, PT ;  /* 0x000000245400720b */ /* 0x000fe40003f4e000 */
[----:B------:R-:W-:Y:S02]  /*1bf0*/  SEL R49, R25, 0xff800000, P6 ;  /* 0xff80000019317807 */ /* 0x000fe40003000000 */
[----:B------:R-:W-:-:S07]  /*1c00*/  SEL R53, R26, 0xff800000, P6 ;  /* 0xff8000001a357807 */ /* 0x000fce0003000000 */
[----:B------:R-:W-:Y:S02]  /*1c10*/  @!P0 SEL R36, R36, R84, !P2 ;  /* 0x0000005424248207 */ /* 0x000fe40005000000 */
[----:B------:R-:W-:Y:S02]  /*1c20*/  FSETP.NAN.AND P0, PT, R49, R49, PT ;  /* 0x000000313100720b */ /* 0x000fe40003f08000 */
[----:B------:R-:W-:Y:S02]  /*1c30*/  FSETP.NAN.AND P3, PT, R53, R53, PT ;  /* 0x000000353500720b */ /* 0x000fe40003f68000 */
[----:B------:R-:W-:-:S09]  /*1c40*/  FSETP.GEU.AND P1, PT, R86, R49, PT ;  /* 0x000000315600720b */ /* 0x000fd20003f2e000 */
[----:B------:R-:W-:Y:S02]  /*1c50*/  @!P0 SEL R49, R49, R86, !P1 ;  /* 0x0000005631318207 */ /* 0x000fe40004800000 */
[----:B------:R-:W-:-:S04]  /*1c60*/  FSETP.GEU.AND P0, PT, R88, R53, PT ;  /* 0x000000355800720b */ /* 0x000fc80003f0e000 */
[----:B------:R-:W-:Y:S02]  /*1c70*/  @!P3 SEL R53, R53, R88, !P0 ;  /* 0x000000583535b207 */ /* 0x000fe40004000000 */
[----:B------:R-:W-:-:S04]  /*1c80*/  PLOP3.LUT P3, PT, P4, P5, PT, 0x80, 0x0 ;  /* 0x000000000000781c */ /* 0x000fc8000276b070 */
[C---:B------:R-:W-:Y:S01]  /*1c90*/  ISETP.LT.AND P3, PT, R6.reuse, 0x100, P3 ;  /* 0x000001000600780c */ /* 0x040fe20001f61270 */
[----:B------:R-:W-:-:S03]  /*1ca0*/  IMAD.IADD R25, R6, 0x1, R31 ;  /* 0x0000000106197824 */ /* 0x000fc600078e021f */
[----:B------:R-:W-:Y:S01]  /*1cb0*/  ISETP.LT.AND P3, PT, R3, 0x484, P3 ;  /* 0x000004840300780c */ /* 0x000fe20001f61270 */
[----:B------:R-:W-:Y:S01]  /*1cc0*/  IMAD R51, R12, 0x4200, R25 ;  /* 0x000042000c337824 */ /* 0x000fe200078e0219 */
[----:B------:R-:W-:Y:S02]  /*1cd0*/  SEL R57, R27, 0xff800000, P6 ;  /* 0xff8000001b397807 */ /* 0x000fe40003000000 */
[----:B------:R-:W-:Y:S02]  /*1ce0*/  CS2R R24, SRZ ;  /* 0x0000000000187805 */ /* 0x000fe4000001ff00 */
[----:B------:R-:W-:Y:S01]  /*1cf0*/  CS2R R26, SRZ ;  /* 0x00000000001a7805 */ /* 0x000fe2000001ff00 */
[----:B------:R-:W-:-:S06]  /*1d00*/  IMAD.WIDE R50, R51, 0x4, R22 ;  /* 0x0000000433327825 */ /* 0x000fcc00078e0216 */
[----:B------:R-:W2:Y:S01]  /*1d10*/  @P3 LDG.E.EL.128 R24, desc[UR6][R50.64] ;  /* 0x0000000632183981 */ /* 0x000ea2000c2e1d00 */
[-C--:B------:R-:W-:Y:S02]  /*1d20*/  FSETP.NAN.AND P4, PT, R57, R57.reuse, PT ;  /* 0x000000393900720b */ /* 0x080fe40003f88000 */
[----:B------:R-:W-:Y:S02]  /*1d30*/  P2R R79, PR, RZ, 0x1 ;  /* 0x00000001ff4f7803 */ /* 0x000fe40000000000 */
[----:B------:R-:W-:-:S09]  /*1d40*/  FSETP.GEU.AND P0, PT, R80, R57, PT ;  /* 0x000000395000720b */ /* 0x000fd20003f0e000 */
[----:B------:R-:W-:Y:S02]  /*1d50*/  @!P4 SEL R57, R57, R80, !P0 ;  /* 0x000000503939c207 */ /* 0x000fe40004000000 */
[----:B------:R-:W-:Y:S01]  /*1d60*/  P2R R81, PR, RZ, 0x1 ;  /* 0x00000001ff517803 */ /* 0x000fe20000000000 */
[----:B------:R-:W-:-:S04]  /*1d70*/  IMAD.IADD R31, R66, 0x1, R31 ;  /* 0x00000001421f7824 */ /* 0x000fc800078e021f */
[----:B------:R-:W-:-:S04]  /*1d80*/  IMAD R31, R12, 0x4200, R31 ;  /* 0x000042000c1f7824 */ /* 0x000fc800078e021f */
[----:B------:R-:W-:Y:S01]  /*1d90*/  IMAD.WIDE R22, R31, 0x4, R22 ;  /* 0x000000041f167825 */ /* 0x000fe200078e0216 */
[----:B--2---:R-:W-:-:S04]  /*1da0*/  SEL R24, R24, 0xff800000, P3 ;  /* 0xff80000018187807 */ /* 0x004fc80001800000 */
[-C--:B------:R-:W-:Y:S02]  /*1db0*/  FSETP.NAN.AND P4, PT, R24, R24.reuse, PT ;  /* 0x000000181800720b */ /* 0x080fe40003f88000 */
[----:B------:R-:W-:Y:S02]  /*1dc0*/  FSETP.GEU.AND P0, PT, R45, R24, PT ;  /* 0x000000182d00720b */ /* 0x000fe40003f0e000 */
[----:B------:R-:W-:-:S09]  /*1dd0*/  SEL R25, R25, 0xff800000, P3 ;  /* 0xff80000019197807 */ /* 0x000fd20001800000 */
[----:B------:R-:W-:Y:S02]  /*1de0*/  @!P4 SEL R24, R24, R45, !P0 ;  /* 0x0000002d1818c207 */ /* 0x000fe40004000000 */
[-C--:B------:R-:W-:Y:S02]  /*1df0*/  FSETP.NAN.AND P4, PT, R25, R25.reuse, PT ;  /* 0x000000191900720b */ /* 0x080fe40003f88000 */
[----:B------:R-:W-:Y:S02]  /*1e00*/  P2R R50, PR, RZ, 0x1 ;  /* 0x00000001ff327803 */ /* 0x000fe40000000000 */
[----:B------:R-:W-:Y:S02]  /*1e10*/  FSETP.GEU.AND P0, PT, R46, R25, PT ;  /* 0x000000192e00720b */ /* 0x000fe40003f0e000 */
[----:B------:R-:W-:-:S07]  /*1e20*/  SEL R26, R26, 0xff800000, P3 ;  /* 0xff8000001a1a7807 */ /* 0x000fce0001800000 */
        /* <DEDUP_REMOVED lines=8> */
[----:B------:R-:W-:-:S04]  /*1eb0*/  FSETP.GEU.AND P0, PT, R48, R27, PT ;  /* 0x0000001b3000720b */ /* 0x000fc80003f0e000 */
[----:B------:R-:W-:-:S05]  /*1ec0*/  P2R R47, PR, RZ, 0x1 ;  /* 0x00000001ff2f7803 */ /* 0x000fca0000000000 */
[----:B------:R-:W-:Y:S02]  /*1ed0*/  @!P4 SEL R27, R27, R48, !P0 ;  /* 0x000000301b1bc207 */ /* 0x000fe40004000000 */
[----:B------:R-:W-:-:S04]  /*1ee0*/  ISETP.NE.AND P0, PT, R14, RZ, PT ;  /* 0x000000ff0e00720c */ /* 0x000fc80003f05270 */
[----:B------:R-:W-:Y:S02]  /*1ef0*/  P2R R48, PR, RZ, 0x1 ;  /* 0x00000001ff307803 */ /* 0x000fe40000000000 */
        /* <DEDUP_REMOVED lines=24> */
[----:B------:R-:W-:Y:S02]  /*2080*/  ISETP.NE.AND P0, PT, R10, RZ, PT ;  /* 0x000000ff0a00720c */ /* 0x000fe40003f05270 */
[----:B------:R-:W-:Y:S02]  /*2090*/  CS2R R14, SRZ ;  /* 0x00000000000e7805 */ /* 0x000fe4000001ff00 */
[----:B------:R-:W-:Y:S02]  /*20a0*/  P2R R80, PR, RZ, 0x1 ;  /* 0x00000001ff507803 */ /* 0x000fe40000000000 */
[----:B------:R-:W-:Y:S02]  /*20b0*/  ISETP.NE.AND P0, PT, R13, RZ, PT ;  /* 0x000000ff0d00720c */ /* 0x000fe40003f05270 */
[----:B------:R-:W-:-:S06]  /*20c0*/  CS2R R12, SRZ ;  /* 0x00000000000c7805 */ /* 0x000fcc000001ff00 */
[----:B------:R-:W2:Y:S01]  /*20d0*/  @P3 LDG.E.EL.128 R12, desc[UR6][R22.64] ;  /* 0x00000006160c3981 */ /* 0x000ea2000c2e1d00 */
[----:B------:R-:W-:Y:S02]  /*20e0*/  P2R R83, PR, RZ, 0x2 ;  /* 0x00000002ff537803 */ /* 0x000fe40000000000 */
[----:B------:R-:W-:Y:S02]  /*20f0*/  ISETP.NE.AND P1, PT, R11, RZ, PT ;  /* 0x000000ff0b00720c */ /* 0x000fe40003f25270 */
[----:B------:R-:W-:Y:S02]  /*2100*/  P2R R84, PR, RZ, 0x1 ;  /* 0x00000001ff547803 */ /* 0x000fe40000000000 */
[----:B------:R-:W-:Y:S02]  /*2110*/  P2R R82, PR, RZ, 0x4 ;  /* 0x00000004ff527803 */ /* 0x000fe40000000000 */
[----:B------:R-:W-:Y:S02]  /*2120*/  ISETP.NE.AND P2, PT, R67, RZ, PT ;  /* 0x000000ff4300720c */ /* 0x000fe40003f45270 */
[----:B--2---:R-:W-:-:S02]  /*2130*/  SEL R11, R12, 0xff800000, P3 ;  /* 0xff8000000c0b7807 */ /* 0x004fc40001800000 */
[----:B------:R-:W-:Y:S02]  /*2140*/  SEL R10, R13, 0xff800000, P3 ;  /* 0xff8000000d0a7807 */ /* 0x000fe40001800000 */
[-C--:B------:R-:W-:Y:S02]  /*2150*/  FSETP.NAN.AND P4, PT, R11, R11.reuse, PT ;  /* 0x0000000b0b00720b */ /* 0x080fe40003f88000 */
[----:B------:R-:W-:Y:S02]  /*2160*/  FSETP.NAN.AND P5, PT, R10, R10, PT ;  /* 0x0000000a0a00720b */ /* 0x000fe40003fa8000 */
[----:B------:R-:W-:Y:S02]  /*2170*/  SEL R14, R14, 0xff800000, P3 ;  /* 0xff8000000e0e7807 */ /* 0x000fe40001800000 */
[----:B------:R-:W-:Y:S02]  /*2180*/  SEL R12, R15, 0xff800000, P3 ;  /* 0xff8000000f0c7807 */ /* 0x000fe40001800000 */
[----:B------:R-:W-:-:S02]  /*2190*/  FSETP.GEU.AND P3, PT, R36, R11, PT ;  /* 0x0000000b2400720b */ /* 0x000fc40003f6e000 */
[----:B------:R-:W-:-:S03]  /*21a0*/  FSETP.NAN.AND P6, PT, R14, R14, PT ;  /* 0x0000000e0e00720b */ /* 0x000fc60003fc8000 */
[----:B------:R-:W-:Y:S02]  /*21b0*/  @!P4 SEL R11, R11, R36, !P3 ;  /* 0x000000240b0bc207 */ /* 0x000fe40005800000 */
[----:B------:R-:W-:Y:S02]  /*21c0*/  FSETP.GEU.AND P4, PT, R49, R10, PT ;  /* 0x0000000a3100720b */ /* 0x000fe40003f8e000 */
[----:B------:R-:W-:Y:S02]  /*21d0*/  FSETP.NAN.AND P0, PT, R12, R12, PT ;  /* 0x0000000c0c00720b */ /* 0x000fe40003f08000 */
[----:B------:R-:W-:Y:S02]  /*21e0*/  @!P5 SEL R10, R10, R49, !P4 ;  /* 0x000000310a0ad207 */ /* 0x000fe40006000000 */
[----:B------:R-:W-:-:S04]  /*21f0*/  FSETP.GEU.AND P5, PT, R53, R14, PT ;  /* 0x0000000e3500720b */ /* 0x000fc80003fae000 */
[----:B------:R-:W-:Y:S02]  /*2200*/  @!P6 SEL R14, R14, R53, !P5 ;  /* 0x000000350e0ee207 */ /* 0x000fe40006800000 */
[----:B------:R-:W-:-:S04]  /*2210*/  FSETP.GEU.AND P6, PT, R57, R12, PT ;  /* 0x0000000c3900720b */ /* 0x000fc80003fce000 */
[----:B------:R-:W-:Y:S02]  /*2220*/  @!P0 SEL R12, R12, R57, !P6 ;  /* 0x000000390c0c8207 */ /* 0x000fe40007000000 */
[----:B------:R-:W-:Y:S02]  /*2230*/  ISETP.NE.AND P0, PT, R84, RZ, PT ;  /* 0x000000ff5400720c */ /* 0x000fe40003f05270 */
[----:B------:R-:W-:Y:S02]  /*2240*/  P2R R22, PR, RZ, 0x8 ;  /* 0x00000008ff167803 */ /* 0x000fe40000000000 */
[----:B------:R-:W-:Y:S02]  /*2250*/  ISETP.NE.AND P3, PT, R4, RZ, PT ;  /* 0x000000ff0400720c */ /* 0x000fe40003f65270 */
[----:B------:R-:W-:Y:S02]  /*2260*/  SEL R4, RZ, 0x1, !P0 ;  /* 0x00000001ff047807 */ /* 0x000fe40004000000 */
[----:B------:R-:W-:-:S02]  /*2270*/  ISETP.NE.AND P0, PT, R80, RZ, PT ;  /* 0x000000ff5000720c */ /* 0x000fc40003f05270 */
[----:B------:R-:W-:Y:S02]  /*2280*/  P2R R23, PR, RZ, 0x10 ;  /* 0x00000010ff177803 */ /* 0x000fe40000000000 */
[----:B------:R-:W-:Y:S02]  /*2290*/  ISETP.NE.AND P4, PT, R9, RZ, PT ;  /* 0x000000ff0900720c */ /* 0x000fe40003f85270 */
[----:B------:R-:W-:Y:S02]  /*22a0*/  SEL R9, RZ, 0x1, !P0 ;  /* 0x00000001ff097807 */ /* 0x000fe40004000000 */
[----:B------:R-:W-:-:S04]  /*22b0*/  ISETP.NE.AND P0, PT, R62, RZ, PT ;  /* 0x000000ff3e00720c */ /* 0x000fc80003f05270 */
        /* <DEDUP_REMOVED lines=12> */
[----:B------:R-:W-:Y:S02]  /*2380*/  SEL R19, R4, 0x2, P0 ;  /* 0x0000000204137807 */ /* 0x000fe40000000000 */
[----:B------:R-:W-:-:S04]  /*2390*/  ISETP.NE.AND P0, PT, R18, RZ, PT ;  /* 0x000000ff1200720c */ /* 0x000fc80003f05270 */
[----:B------:R-:W-:Y:S02]  /*23a0*/  SEL R9, R9, 0x2, P0 ;  /* 0x0000000209097807 */ /* 0x000fe40000000000 */
[----:B------:R-:W-:Y:S02]  /*23b0*/  ISETP.NE.AND P0, PT, R17, RZ, PT ;  /* 0x000000ff1100720c */ /* 0x000fe40003f05270 */
[----:B------:R-:W-:Y:S02]  /*23c0*/  P2R R36, PR, RZ, 0x40 ;  /* 0x00000040ff247803 */ /* 0x000fe40000000000 */
[----:B------:R-:W-:Y:S02]  /*23d0*/  SEL R17, R13, 0x2, P0 ;  /* 0x000000020d117807 */ /* 0x000fe40000000000 */
[----:B------:R-:W-:Y:S02]  /*23e0*/  ISETP.NE.AND P0, PT, R16, RZ, PT ;  /* 0x000000ff1000720c */ /* 0x000fe40003f05270 */
[----:B------:R-:W-:-:S02]  /*23f0*/  ISETP.NE.AND P6, PT, R59, RZ, PT ;  /* 0x000000ff3b00720c */ /* 0x000fc40003fc5270 */
[----:B------:R-:W-:Y:S02]  /*2400*/  SEL R13, R15, 0x2, P0 ;  /* 0x000000020f0d7807 */ /* 0x000fe40000000000 */
[----:B------:R-:W-:Y:S02]  /*2410*/  ISETP.NE.AND P0, PT, R60, RZ, PT ;  /* 0x000000ff3c00720c */ /* 0x000fe40003f05270 */
[----:B------:R-:W-:Y:S02]  /*2420*/  SEL R18, R52, 0x2, P6 ;  /* 0x0000000234127807 */ /* 0x000fe40003000000 */
[----:B------:R-:W-:Y:S02]  /*2430*/  ISETP.NE.AND P6, PT, R76, RZ, PT ;  /* 0x000000ff4c00720c */ /* 0x000fe40003fc5270 */
[----:B------:R-:W-:Y:S02]  /*2440*/  SEL R4, R49, 0x2, P0 ;  /* 0x0000000231047807 */ /* 0x000fe40000000000 */
[----:B------:R-:W-:-:S02]  /*2450*/  ISETP.NE.AND P0, PT, R51, RZ, PT ;  /* 0x000000ff3300720c */ /* 0x000fc40003f05270 */
[----:B------:R-:W-:Y:S02]  /*2460*/  P2R R20, PR, RZ, 0x40 ;  /* 0x00000040ff147803 */ /* 0x000fe40000000000 */
[----:B------:R-:W-:Y:S02]  /*2470*/  ISETP.NE.AND P6, PT, R75, RZ, PT ;  /* 0x000000ff4b00720c */ /* 0x000fe40003fc5270 */
[----:B------:R-:W-:Y:S02]  /*2480*/  SEL R15, R53, 0x2, P0 ;  /* 0x00000002350f7807 */ /* 0x000fe40000000000 */
[----:B------:R-:W-:Y:S02]  /*2490*/  ISETP.NE.AND P0, PT, R48, RZ, PT ;  /* 0x000000ff3000720c */ /* 0x000fe40003f05270 */
        /* <DEDUP_REMOVED lines=20> */
[----:B------:R-:W-:Y:S02]  /*25e0*/  P2R R31, PR, RZ, 0x20 ;  /* 0x00000020ff1f7803 */ /* 0x000fe40000000000 */
[----:B------:R-:W-:Y:S02]  /*25f0*/  ISETP.NE.AND P5, PT, R58, RZ, PT ;  /* 0x000000ff3a00720c */ /* 0x000fe40003fa5270 */
[----:B------:R-:W-:Y:S02]  /*2600*/  P2R R58, PR, RZ, 0x40 ;  /* 0x00000040ff3a7803 */ /* 0x000fe40000000000 */
[----:B------:R-:W-:-:S04]  /*2610*/  ISETP.NE.AND P6, PT, R33, RZ, PT ;  /* 0x000000ff2100720c */ /* 0x000fc80003fc5270 */
[----:B------:R-:W-:Y:S02]  /*2620*/  P2R R57, PR, RZ, 0x40 ;  /* 0x00000040ff397803 */ /* 0x000fe40000000000 */
[----:B------:R-:W-:-:S04]  /*2630*/  ISETP.NE.AND P6, PT, R32, RZ, PT ;  /* 0x000000ff2000720c */ /* 0x000fc80003fc5270 */
[----:B------:R-:W-:Y:S02]  /*2640*/  P2R R56, PR, RZ, 0x40 ;  /* 0x00000040ff387803 */ /* 0x000fe40000000000 */
[----:B------:R-:W-:Y:S02]  /*2650*/  ISETP.NE.AND P6, PT, R71, RZ, PT ;  /* 0x000000ff4700720c */ /* 0x000fe40003fc5270 */
[----:B------:R-:W-:Y:S02]  /*2660*/  SEL R54, R54, 0x2, P5 ;  /* 0x0000000236367807 */ /* 0x000fe40002800000 */
[----:B------:R-:W-:Y:S02]  /*2670*/  P2R R55, PR, RZ, 0x40 ;  /* 0x00000040ff377803 */ /* 0x000fe40000000000 */
[----:B------:R-:W-:Y:S02]  /*2680*/  ISETP.NE.AND P6, PT, R70, RZ, PT ;  /* 0x000000ff4600720c */ /* 0x000fe40003fc5270 */
[----:B------:R-:W-:-:S02]  /*2690*/  SEL R16, R17, 0x3, P3 ;  /* 0x0000000311107807 */ /* 0x000fc40001800000 */
[----:B------:R-:W-:Y:S02]  /*26a0*/  SEL R17, R9, 0x3, P0 ;  /* 0x0000000309117807 */ /* 0x000fe40000000000 */
[----:B------:R-:W-:Y:S02]  /*26b0*/  SEL R9, R54, 0x3, P2 ;  /* 0x0000000336097807 */ /* 0x000fe40001000000 */
        /* <DEDUP_REMOVED lines=18> */
[----:B------:R-:W-:Y:S02]  /*27e0*/  SEL R18, R18, 0x3, P6 ;  /* 0x0000000312127807 */ /* 0x000fe40003000000 */
[----:B------:R-:W-:-:S04]  /*27f0*/  ISETP.NE.AND P6, PT, R21, RZ, PT ;  /* 0x000000ff1500720c */ /* 0x000fc80003fc5270 */
[----:B------:R-:W-:Y:S02]  /*2800*/  SEL R15, R15, 0x3, P6 ;  /* 0x000000030f0f7807 */ /* 0x000fe40003000000 */
[----:B------:R-:W-:Y:S02]  /*2810*/  ISETP.NE.AND P6, PT, R28, RZ, PT ;  /* 0x000000ff1c00720c */ /* 0x000fe40003fc5270 */
[----:B------:R-:W-:Y:S02]  /*2820*/  SEL R19, R19, 0x3, P1 ;  /* 0x0000000313137807 */ /* 0x000fe40000800000 */
[----:B------:R-:W-:Y:S02]  /*2830*/  SEL R4, R4, 0x3, P6 ;  /* 0x0000000304047807 */ /* 0x000fe40003000000 */
        /* <DEDUP_REMOVED lines=37> */
[----:B------:R-:W-:Y:S01]  /*2a90*/  ISETP.NE.AND P6, PT, R39, RZ, PT ;  /* 0x000000ff2700720c */ /* 0x000fe20003fc5270 */
[----:B------:R-:W1:Y:S03]  /*2aa0*/  S2UR UR5, SR_CgaCtaId ;  /* 0x00000000000579c3 */ /* 0x000e660000008800 */
[----:B------:R-:W-:Y:S02]  /*2ab0*/  SEL R16, R16, 0x6, P6 ;  /* 0x0000000610107807 */ /* 0x000fe40003000000 */
[----:B------:R-:W-:-:S04]  /*2ac0*/  ISETP.NE.AND P6, PT, R40, RZ, PT ;  /* 0x000000ff2800720c */ /* 0x000fc80003fc5270 */
[----:B------:R-:W-:Y:S02]  /*2ad0*/  SEL R13, R13, 0x6, P6 ;  /* 0x000000060d0d7807 */ /* 0x000fe40003000000 */
[----:B------:R-:W-:Y:S02]  /*2ae0*/  ISETP.NE.AND P6, PT, R48, RZ, PT ;  /* 0x000000ff3000720c */ /* 0x000fe40003fc5270 */
[----:B------:R-:W-:Y:S02]  /*2af0*/  ISETP.NE.AND P0, PT, R42, RZ, PT ;  /* 0x000000ff2a00720c */ /* 0x000fe40003f05270 */
[----:B------:R-:W-:Y:S02]  /*2b00*/  SEL R4, R4, 0x6, P6 ;  /* 0x0000000604047807 */ /* 0x000fe40003000000 */
[----:B------:R-:W-:Y:S02]  /*2b10*/  ISETP.NE.AND P6, PT, R20, RZ, PT ;  /* 0x000000ff1400720c */ /* 0x000fe40003fc5270 */
[----:B------:R-:W-:-:S02]  /*2b20*/  SEL R16, R16, 0x7, P0 ;  /* 0x0000000710107807 */ /* 0x000fc40000000000 */
[----:B------:R-:W-:Y:S02]  /*2b30*/  SEL R15, R15, 0x6, P6 ;  /* 0x000000060f0f7807 */ /* 0x000fe40003000000 */
[----:B------:R-:W-:Y:S02]  /*2b40*/  ISETP.NE.AND P0, PT, R79, RZ, PT ;  /* 0x000000ff4f00720c */ /* 0x000fe40003f05270 */
[----:B------:R-:W-:Y:S02]  /*2b50*/  ISETP.NE.AND P3, PT, R41, RZ, PT ;  /* 0x000000ff2900720c */ /* 0x000fe40003f65270 */
[----:B------:R-:W-:Y:S01]  /*2b60*/  SEL R21, R15, 0x7, P0 ;  /* 0x000000070f157807 */ /* 0x000fe20000000000 */
[----:B------:R-:W-:Y:S01]  /*2b70*/  UMOV UR4, 0x400 ;  /* 0x0000040000047882 */ /* 0x000fe20000000000 */
[----:B------:R-:W-:Y:S02]  /*2b80*/  ISETP.NE.AND P0, PT, R81, RZ, PT ;  /* 0x000000ff5100720c */ /* 0x000fe40003f05270 */
[----:B------:R-:W-:Y:S01]  /*2b90*/  SHF.R.U32.HI R28, RZ, 0x8, R7 ;  /* 0x00000008ff1c7819 */ /* 0x000fe20000011607 */
[----:B-1----:R-:W-:Y:S01]  /*2ba0*/  UPRMT UR4, UR5, 0x654, UR4 ;  /* 0x0000065405047896 */ /* 0x002fe20008000004 */
[----:B------:R-:W-:-:S02]  /*2bb0*/  SEL R13, R13, 0x7, P3 ;  /* 0x000000070d0d7807 */ /* 0x000fc40001800000 */
[----:B------:R-:W-:Y:S02]  /*2bc0*/  ISETP.NE.AND P3, PT, R22, RZ, PT ;  /* 0x000000ff1600720c */ /* 0x000fe40003f65270 */
[----:B------:R-:W-:Y:S02]  /*2bd0*/  SEL R22, R4, 0x7, P0 ;  /* 0x0000000704167807 */ /* 0x000fe40000000000 */
[----:B------:R-:W-:Y:S02]  /*2be0*/  SGXT.U32 R28, R28, 0x2 ;  /* 0x000000021c1c781a */ /* 0x000fe40000000000 */
[C---:B------:R-:W-:Y:S02]  /*2bf0*/  LOP3.LUT R4, R7.reuse, 0x300, RZ, 0xc0, !PT ;  /* 0x0000030007047812 */ /* 0x040fe400078ec0ff */
[----:B------:R-:W-:Y:S02]  /*2c00*/  LOP3.LUT R28, R28, 0x3f8, R7, 0xf8, !PT ;  /* 0x000003f81c1c7812 */ /* 0x000fe400078ef807 */
[----:B------:R-:W-:-:S02]  /*2c10*/  LOP3.LUT R7, R7, 0x3f8, RZ, 0xc0, !PT ;  /* 0x000003f807077812 */ /* 0x000fc400078ec0ff */
[----:B------:R-:W-:Y:S02]  /*2c20*/  LEA.HI R4, R4, UR4, RZ, 0x1a ;  /* 0x0000000404047c11 */ /* 0x000fe4000f8fd0ff */
[----:B------:R-:W-:-:S03]  /*2c30*/  LEA R28, R28, UR4, 0x2 ;  /* 0x000000041c1c7c11 */ /* 0x000fc6000f8e10ff */
[----:B------:R-:W-:Y:S02]  /*2c40*/  IMAD R7, R7, 0x4, R4 ;  /* 0x0000000407077824 */ /* 0x000fe400078e0204 */
[----:B------:R1:W-:Y:S04]  /*2c50*/  STS [R28], R24 ;  /* 0x000000181c007388 */ /* 0x0003e80000000800 */
[----:B------:R-:W-:Y:S04]  /*2c60*/  STS [R7+0x4], R25 ;  /* 0x0000041907007388 */ /* 0x000fe80000000800 */
[----:B------:R-:W-:Y:S04]  /*2c70*/  STS [R7+0x8], R26 ;  /* 0x0000081a07007388 */ /* 0x000fe80000000800 */
[----:B------:R-:W-:Y:S04]  /*2c80*/  STS [R7+0xc], R27 ;  /* 0x00000c1b07007388 */ /* 0x000fe80000000800 */
[----:B------:R-:W-:Y:S04]  /*2c90*/  STS [R28+0x10], R11 ;  /* 0x0000100b1c007388 */ /* 0x000fe80000000800 */
[----:B------:R2:W-:Y:S04]  /*2ca0*/  STS [R7+0x14], R10 ;  /* 0x0000140a07007388 */ /* 0x0005e80000000800 */
[----:B------:R3:W-:Y:S04]  /*2cb0*/  STS [R7+0x18], R14 ;  /* 0x0000180e07007388 */ /* 0x0007e80000000800 */
[----:B------:R4:W-:Y:S01]  /*2cc0*/  STS [R7+0x1c], R12 ;  /* 0x00001c0c07007388 */ /* 0x0009e20000000800 */
[----:B------:R-:W-:-:S02]  /*2cd0*/  ISETP.NE.AND P1, PT, R43, RZ, PT ;  /* 0x000000ff2b00720c */ /* 0x000fc40003f25270 */
[----:B------:R-:W-:Y:S02]  /*2ce0*/  ISETP.NE.AND P5, PT, R78, RZ, PT ;  /* 0x000000ff4e00720c */ /* 0x000fe40003fa5270 */
[----:B------:R-:W-:Y:S02]  /*2cf0*/  SEL R17, R17, 0x7, P1 ;  /* 0x0000000711117807 */ /* 0x000fe40000800000 */
[----:B------:R-:W-:Y:S02]  /*2d00*/  SEL R18, R18, 0x6, P5 ;  /* 0x0000000612127807 */ /* 0x000fe40002800000 */
[----:B------:R-:W-:Y:S02]  /*2d10*/  ISETP.NE.AND P1, PT, R83, RZ, PT ;  /* 0x000000ff5300720c */ /* 0x000fe40003f25270 */
[----:B------:R-:W-:Y:S02]  /*2d20*/  ISETP.NE.AND P4, PT, R77, RZ, PT ;  /* 0x000000ff4d00720c */ /* 0x000fe40003f85270 */
[----:B------:R-:W-:-:S02]  /*2d30*/  SEL R18, R18, 0x7, P1 ;  /* 0x0000000712127807 */ /* 0x000fc40000800000 */
[----:B------:R-:W-:Y:S02]  /*2d40*/  ISETP.NE.AND P1, PT, R50, RZ, PT ;  /* 0x000000ff3200720c */ /* 0x000fe40003f25270 */
[----:B------:R-:W-:Y:S02]  /*2d50*/  ISETP.NE.AND P2, PT, R44, RZ, PT ;  /* 0x000000ff2c00720c */ /* 0x000fe40003f45270 */
[----:B------:R-:W-:Y:S02]  /*2d60*/  LOP3.LUT R8, R8, 0x7f, RZ, 0xc0, !PT ;  /* 0x0000007f08087812 */ /* 0x000fe400078ec0ff */
[----:B------:R-:W-:Y:S01]  /*2d70*/  SEL R9, R9, 0x6, P4 ;  /* 0x0000000609097807 */ /* 0x000fe20002000000 */
[----:B------:R-:W-:Y:S01]  /*2d80*/  BAR.SYNC.DEFER_BLOCKING 0x0 ;  /* 0x0000000000007b1d */ /* 0x000fe20000010000 */
[----:B------:R-:W-:Y:S02]  /*2d90*/  ISETP.NE.AND P4, PT, R23, RZ, PT ;  /* 0x000000ff1700720c */ /* 0x000fe40003f85270 */
[----:B------:R-:W-:-:S02]  /*2da0*/  SEL R15, R13, 0x8, P1 ;  /* 0x000000080d0f7807 */ /* 0x000fc40000800000 */
[----:B------:R-:W-:Y:S02]  /*2db0*/  SEL R19, R19, 0x7, P2 ;  /* 0x0000000713137807 */ /* 0x000fe40001000000 */
[C---:B------:R-:W-:Y:S02]  /*2dc0*/  PRMT R13, R8.reuse, 0x6540, R5 ;  /* 0x00006540080d7816 */ /* 0x040fe40000000005 */
[----:B------:R-:W-:Y:S01]  /*2dd0*/  LEA R23, R8, UR4, 0x2 ;  /* 0x0000000408177c11 */ /* 0x000fe2000f8e10ff */
[----:B------:R-:W-:Y:S01]  /*2de0*/  IMAD.HI R8, R2, 0x71625345, RZ ;  /* 0x7162534502087827 */ /* 0x000fe200078e02ff */
[----:B------:R-:W-:Y:S01]  /*2df0*/  ISETP.NE.AND P2, PT, R82, RZ, PT ;  /* 0x000000ff5200720c */ /* 0x000fe20003f45270 */
[----:B------:R-:W5:Y:S01]  /*2e00*/  LDC.64 R4, c[0x0][0x218] ;  /* 0x00008600ff047b82 */ /* 0x000f620000000a00 */
[----:B------:R-:W-:Y:S01]  /*2e10*/  ISETP.NE.AND P5, PT, R31, RZ, PT ;  /* 0x000000ff1f00720c */ /* 0x000fe20003fa5270 */
[----:B-1----:R-:W-:Y:S01]  /*2e20*/  IMAD R24, R3, 0x100, R6 ;  /* 0x0000010003187824 */ /* 0x002fe200078e0206 */
[----:B------:R-:W-:Y:S01]  /*2e30*/  SEL R20, R9, 0x7, P2 ;  /* 0x0000000709147807 */ /* 0x000fe20001000000 */
[----:B--2---:R-:W-:Y:S01]  /*2e40*/  VIADD R10, R2, 0x3 ;  /* 0x00000003020a7836 */ /* 0x004fe20000000000 */
[----:B------:R-:W-:Y:S01]  /*2e50*/  SHF.R.U32.HI R9, RZ, 0x1f, R8 ;  /* 0x0000001fff097819 */ /* 0x000fe20000011608 */
[----:B------:R-:W-:Y:S01]  /*2e60*/  ULDC.64 UR4, c[0x0][0x220] ;  /* 0x0000880000047ab9 */ /* 0x000fe20000000a00 */
[----:B------:R-:W1:Y:S04]  /*2e70*/  LDS R25, [R23] ;  /* 0x0000000017197984 */ /* 0x000e680000000800 */
[----:B------:R-:W2:Y:S01]  /*2e80*/  LDS R27, [R23+0x200] ;  /* 0x00020000171b7984 */ /* 0x000ea20000000800 */
[----:B------:R-:W-:-:S02]  /*2e90*/  LEA.HI.SX32 R9, R8, R9, 0x19 ;  /* 0x0000000908097211 */ /* 0x000fc400078fcaff */
[----:B------:R-:W-:Y:S01]  /*2ea0*/  ISETP.NE.AND P1, PT, R46, RZ, PT ;  /* 0x000000ff2e00720c */ /* 0x000fe20003f25270 */
[----:B------:R-:W1:Y:S02]  /*2eb0*/  LDS R29, [R23+0x404] ;  /* 0x00040400171d7984 */ /* 0x000e640000000800 */
[----:B------:R-:W-:Y:S01]  /*2ec0*/  IMAD R8, R9, -0x121, R2 ;  /* 0xfffffedf09087824 */ /* 0x000fe200078e0202 */
[----:B------:R-:W-:Y:S01]  /*2ed0*/  ISETP.NE.AND P2, PT, R45, RZ, PT ;  /* 0x000000ff2d00720c */ /* 0x000fe20003f45270 */
[----:B------:R-:W1:Y:S02]  /*2ee0*/  LDS R31, [R23+0x604] ;  /* 0x00060400171f7984 */ /* 0x000e640000000800 */
[----:B---3--:R-:W-:Y:S02]  /*2ef0*/  IMAD R14, R9, 0x1b180, R8 ;  /* 0x0001b180090e7824 */ /* 0x008fe400078e0208 */
[----:B------:R-:W-:Y:S01]  /*2f00*/  VIADD R8, R2, 0x1 ;  /* 0x0000000102087836 */ /* 0x000fe20000000000 */
[----:B------:R-:W-:Y:S01]  /*2f10*/  SEL R16, R16, 0x8, P2 ;  /* 0x0000000810107807 */ /* 0x000fe20001000000 */
[----:B------:R-:W3:Y:S01]  /*2f20*/  LDS R33, [R23+0x808] ;  /* 0x0008080017217984 */ /* 0x000ee20000000800 */
[----:B------:R-:W-:Y:S01]  /*2f30*/  ISETP.NE.AND P2, PT, R47, RZ, PT ;  /* 0x000000ff2f00720c */ /* 0x000fe20003f45270 */
[----:B------:R-:W-:Y:S01]  /*2f40*/  IMAD.HI R3, R8, 0x71625345, RZ ;  /* 0x7162534508037827 */ /* 0x000fe200078e02ff */
[----:B------:R-:W-:Y:S01]  /*2f50*/  LOP3.LUT R11, R13, 0x80, RZ, 0xfc, !PT ;  /* 0x000000800d0b7812 */ /* 0x000fe200078efcff */
[----:B------:R-:W3:Y:S01]  /*2f60*/  LDS R35, [R23+0xa08] ;  /* 0x000a080017237984 */ /* 0x000ee20000000800 */
[----:B----4-:R-:W-:-:S02]  /*2f70*/  SEL R12, R17, 0x8, P1 ;  /* 0x00000008110c7807 */ /* 0x010fc40000800000 */
[----:B------:R-:W-:Y:S01]  /*2f80*/  ISETP.GE.AND P0, PT, R13, 0x100, PT ;  /* 0x000001000d00780c */ /* 0x000fe20003f06270 */
[----:B------:R-:W4:Y:S01]  /*2f90*/  LDS R37, [R23+0xc0c] ;  /* 0x000c0c0017257984 */ /* 0x000f220000000800 */
[----:B------:R-:W-:Y:S02]  /*2fa0*/  SEL R19, R19, 0x8, P2 ;  /* 0x0000000813137807 */ /* 0x000fe40001000000 */
[----:B------:R-:W-:Y:S01]  /*2fb0*/  SEL R17, R20, 0x8, P3 ;  /* 0x0000000814117807 */ /* 0x000fe20001800000 */
[----:B------:R-:W3:Y:S01]  /*2fc0*/  LDS R39, [R23+0xe0c] ;  /* 0x000e0c0017277984 */ /* 0x000ee20000000800 */
[----:B------:R-:W-:Y:S01]  /*2fd0*/  ISETP.GE.AND P2, PT, R11, 0x100, PT ;  /* 0x000001000b00780c */ /* 0x000fe20003f46270 */
[C---:B------:R-:W-:Y:S01]  /*2fe0*/  VIADD R9, R2.reuse, 0x2 ;  /* 0x0000000202097836 */ /* 0x040fe20000000000 */
[----:B------:R-:W-:Y:S02]  /*2ff0*/  SHF.R.U32.HI R20, RZ, 0x1f, R3 ;  /* 0x0000001fff147819 */ /* 0x000fe40000011603 */
[----:B------:R-:W-:-:S02]  /*3000*/  ISETP.LT.AND P1, PT, R2, 0x484, !P0 ;  /* 0x000004840200780c */ /* 0x000fc40004721270 */
[----:B------:R-:W-:Y:S02]  /*3010*/  ISETP.LT.AND P3, PT, R2, 0x484, !P2 ;  /* 0x000004840200780c */ /* 0x000fe40005761270 */
[----:B------:R-:W-:Y:S01]  /*3020*/  LEA.HI.SX32 R41, R3, R20, 0x19 ;  /* 0x0000001403297211 */ /* 0x000fe200078fcaff */
[----:B------:R-:W-:-:S04]  /*3030*/  IMAD.HI R20, R9, 0x71625345, RZ ;  /* 0x7162534509147827 */ /* 0x000fc800078e02ff */
[----:B------:R-:W-:Y:S02]  /*3040*/  IMAD R7, R13, 0x121, R14 ;  /* 0x000001210d077824 */ /* 0x000fe400078e020e */
[----:B------:R-:W-:Y:S01]  /*3050*/  IMAD.HI R26, R10, 0x71625345, RZ ;  /* 0x716253450a1a7827 */ /* 0x000fe200078e02ff */
[----:B------:R-:W-:-:S03]  /*3060*/  SHF.R.U32.HI R43, RZ, 0x1f, R20 ;  /* 0x0000001fff2b7819 */ /* 0x000fc60000011614 */
[----:B------:R-:W-:Y:S01]  /*3070*/  IMAD R3, R11, 0x121, R14 ;  /* 0x000001210b037824 */ /* 0x000fe200078e020e */
[----:B------:R-:W-:Y:S01]  /*3080*/  SHF.R.U32.HI R45, RZ, 0x1f, R26 ;  /* 0x0000001fff2d7819 */ /* 0x000fe2000001161a */
[----:B-----5:R-:W-:Y:S01]  /*3090*/  IMAD.WIDE R6, R7, 0x4, R4 ;  /* 0x0000000407067825 */ /* 0x020fe200078e0204 */
[----:B------:R-:W-:-:S03]  /*30a0*/  LEA.HI.SX32 R20, R20, R43, 0x19 ;  /* 0x0000002b14147211 */ /* 0x000fc600078fcaff */
[----:B------:R-:W-:Y:S01]  /*30b0*/  IMAD.WIDE R2, R3, 0x4, R4 ;  /* 0x0000000403027825 */ /* 0x000fe200078e0204 */
[----:B-1----:R1:W-:Y:S01]  /*30c0*/  @P1 STG.E desc[UR6][R6.64], R25 ;  /* 0x0000001906001986 */ /* 0x0023e2000c101906 */
[----:B------:R-:W-:Y:S02]  /*30d0*/  LEA.HI.SX32 R45, R26, R45, 0x19 ;  /* 0x0000002d1a2d7211 */ /* 0x000fe400078fcaff */
[----:B------:R-:W-:Y:S01]  /*30e0*/  ISETP.NE.AND P6, PT, R36, RZ, PT ;  /* 0x000000ff2400720c */ /* 0x000fe20003fc5270 */
[----:B--2---:R2:W-:Y:S01]  /*30f0*/  @P3 STG.E desc[UR6][R2.64], R27 ;  /* 0x0000001b02003986 */ /* 0x0045e2000c101906 */
[----:B------:R-:W-:Y:S02]  /*3100*/  SEL R21, R21, 0x8, P5 ;  /* 0x0000000815157807 */ /* 0x000fe40002800000 */
[C---:B------:R-:W-:Y:S02]  /*3110*/  ISETP.LT.AND P5, PT, R9.reuse, 0x484, !P0 ;  /* 0x000004840900780c */ /* 0x040fe400047a1270 */
[----:B------:R-:W-:Y:S01]  /*3120*/  ISETP.LT.AND P3, PT, R9, 0x484, !P2 ;  /* 0x000004840900780c */ /* 0x000fe20005761270 */
[----:B------:R-:W-:-:S02]  /*3130*/  IMAD R9, R20, -0x121, R9 ;  /* 0xfffffedf14097824 */ /* 0x000fc400078e0209 */
[C---:B-1----:R-:W-:Y:S01]  /*3140*/  IMAD R6, R41.reuse, -0x121, R8 ;  /* 0xfffffedf29067824 */ /* 0x042fe200078e0208 */
[----:B------:R-:W-:Y:S02]  /*3150*/  SEL R18, R18, 0x8, P4 ;  /* 0x0000000812127807 */ /* 0x000fe40002000000 */
[C---:B------:R-:W-:Y:S01]  /*3160*/  ISETP.LT.AND P1, PT, R8.reuse, 0x484, !P0 ;  /* 0x000004840800780c */ /* 0x040fe20004721270 */
[----:B------:R-:W-:Y:S01]  /*3170*/  IMAD R6, R41, 0x1b180, R6 ;  /* 0x0001b18029067824 */ /* 0x000fe200078e0206 */
[----:B------:R-:W-:Y:S01]  /*3180*/  ISETP.LT.AND P4, PT, R8, 0x484, !P2 ;  /* 0x000004840800780c */ /* 0x000fe20005781270 */
[C---:B------:R-:W-:Y:S01]  /*3190*/  IMAD R8, R45.reuse, -0x121, R10 ;  /* 0xfffffedf2d087824 */ /* 0x040fe200078e020a */
[----:B------:R-:W-:Y:S02]  /*31a0*/  SEL R22, R22, 0x8, P6 ;  /* 0x0000000816167807 */ /* 0x000fe40003000000 */
[----:B------:R-:W-:Y:S01]  /*31b0*/  ISETP.NE.AND P6, PT, R0, RZ, PT ;  /* 0x000000ff0000720c */ /* 0x000fe20003fc5270 */
[----:B------:R-:W-:Y:S01]  /*31c0*/  IMAD R0, R20, 0x1b180, R9 ;  /* 0x0001b18014007824 */ /* 0x000fe200078e0209 */
[C---:B------:R-:W-:Y:S01]  /*31d0*/  ISETP.LT.AND P0, PT, R10.reuse, 0x484, !P0 ;  /* 0x000004840a00780c */ /* 0x040fe20004701270 */
[----:B------:R-:W-:Y:S01]  /*31e0*/  IMAD R8, R45, 0x1b180, R8 ;  /* 0x0001b1802d087824 */ /* 0x000fe200078e0208 */
[----:B------:R-:W-:Y:S01]  /*31f0*/  ISETP.LT.AND P2, PT, R10, 0x484, !P2 ;  /* 0x000004840a00780c */ /* 0x000fe20005741270 */
[----:B------:R-:W-:-:S02]  /*3200*/  IMAD R7, R13, 0x121, R6 ;  /* 0x000001210d077824 */ /* 0x000fc400078e0206 */
[----:B------:R-:W-:Y:S02]  /*3210*/  IMAD R9, R11, 0x121, R6 ;  /* 0x000001210b097824 */ /* 0x000fe400078e0206 */
[--C-:B------:R-:W-:Y:S02]  /*3220*/  IMAD R23, R13, 0x121, R0.reuse ;  /* 0x000001210d177824 */ /* 0x100fe400078e0200 */
[----:B------:R-:W-:Y:S02]  /*3230*/  IMAD R25, R11, 0x121, R0 ;  /* 0x000001210b197824 */ /* 0x000fe400078e0200 */
[----:B------:R-:W-:Y:S02]  /*3240*/  IMAD R13, R13, 0x121, R8 ;  /* 0x000001210d0d7824 */ /* 0x000fe400078e0208 */
[----:B--2---:R-:W-:Y:S01]  /*3250*/  IMAD.WIDE R2, R7, 0x4, R4 ;  /* 0x0000000407027825 */ /* 0x004fe200078e0204 */
[----:B------:R-:W-:-:S03]  /*3260*/  PRMT R19, R12, 0x3340, R19 ;  /* 0x000033400c137816 */ /* 0x000fc60000000013 */
[----:B------:R-:W-:Y:S02]  /*3270*/  IMAD R27, R11, 0x121, R8 ;  /* 0x000001210b1b7824 */ /* 0x000fe400078e0208 */
[--C-:B------:R-:W-:Y:S01]  /*3280*/  IMAD.WIDE R6, R9, 0x4, R4.reuse ;  /* 0x0000000409067825 */ /* 0x100fe200078e0204 */
[----:B0-----:R0:W-:Y:S03]  /*3290*/  @P1 STG.E desc[UR6][R2.64], R29 ;  /* 0x0000001d02001986 */ /* 0x0011e6000c101906 */
[--C-:B------:R-:W-:Y:S01]  /*32a0*/  IMAD.WIDE R8, R23, 0x4, R4.reuse ;  /* 0x0000000417087825 */ /* 0x100fe200078e0204 */
[----:B------:R0:W-:Y:S03]  /*32b0*/  @P4 STG.E desc[UR6][R6.64], R31 ;  /* 0x0000001f06004986 */ /* 0x0001e6000c101906 */
[----:B------:R-:W-:Y:S01]  /*32c0*/  IMAD.WIDE R10, R25, 0x4, R4 ;  /* 0x00000004190a7825 */ /* 0x000fe200078e0204 */
[----:B------:R-:W-:-:S03]  /*32d0*/  IADD3 R14, P1, R24, UR4, RZ ;  /* 0x00000004180e7c10 */ /* 0x000fc6000ff3e0ff */
[--C-:B------:R-:W-:Y:S01]  /*32e0*/  IMAD.WIDE R12, R13, 0x4, R4.reuse ;  /* 0x000000040d0c7825 */ /* 0x100fe200078e0204 */
[----:B---3--:R0:W-:Y:S03]  /*32f0*/  @P5 STG.E desc[UR6][R8.64], R33 ;  /* 0x0000002108005986 */ /* 0x0081e6000c101906 */
[----:B------:R-:W-:Y:S01]  /*3300*/  IMAD.WIDE R4, R27, 0x4, R4 ;  /* 0x000000041b047825 */ /* 0x000fe200078e0204 */
[----:B------:R0:W-:Y:S01]  /*3310*/  @P3 STG.E desc[UR6][R10.64], R35 ;  /* 0x000000230a003986 */ /* 0x0001e2000c101906 */
[----:B------:R-:W-:Y:S02]  /*3320*/  PRMT R16, R15, 0x3340, R16 ;  /* 0x000033400f107816 */ /* 0x000fe40000000010 */
[----:B------:R-:W-:Y:S01]  /*3330*/  PRMT R18, R17, 0x3340, R18 ;  /* 0x0000334011127816 */ /* 0x000fe20000000012 */
[----:B----4-:R0:W-:Y:S01]  /*3340*/  @P0 STG.E desc[UR6][R12.64], R37 ;  /* 0x000000250c000986 */ /* 0x0101e2000c101906 */
[----:B------:R-:W-:-:S02]  /*3350*/  PRMT R21, R21, 0x3340, R22 ;  /* 0x0000334015157816 */ /* 0x000fc40000000016 */
[----:B------:R-:W-:Y:S01]  /*3360*/  LEA.HI.X.SX32 R15, R24, UR5, 0x1, P1 ;  /* 0x00000005180f7c11 */ /* 0x000fe200088f0eff */
[----:B------:R0:W-:Y:S01]  /*3370*/  @P2 STG.E desc[UR6][R4.64], R39 ;  /* 0x0000002704002986 */ /* 0x0001e2000c101906 */
[----:B------:R-:W-:Y:S02]  /*3380*/  PRMT R16, R16, 0x5410, R19 ;  /* 0x0000541010107816 */ /* 0x000fe40000000013 */
[----:B------:R-:W-:Y:S01]  /*3390*/  PRMT R17, R18, 0x5410, R21 ;  /* 0x0000541012117816 */ /* 0x000fe20000000015 */
[----:B0-----:R-:W-:Y:S06]  /*33a0*/  @!P6 EXIT ;  /* 0x000000000000e94d */ /* 0x001fec0003800000 */
[----:B------:R-:W-:Y:S01]  /*33b0*/  STG.E.64 desc[UR6][R14.64], R16 ;  /* 0x000000100e007986 */ /* 0x000fe2000c101b06 */
[----:B------:R-:W-:Y:S05]  /*33c0*/  EXIT ;  /* 0x000000000000794d */ /* 0x000fea0003800000 */
.L_x_0:
[----:B------:R-:W-:-:S00]  /*33d0*/  BRA `(.L_x_0) ;  /* 0xfffffffc00fc7947 */ /* 0x000fc0000383ffff */
[----:B------:R-:W-:-:S00]  /*33e0*/  NOP ;  /* 0x0000000000007918 */ /* 0x000fc00000000000 */
        /* <DEDUP_REMOVED lines=9> */
.L_x_1:


//--------------------- .nv.shared.triton_poi_fused_max_pool2d_with_indices_11 --------------------------
	.section	.nv.shared.triton_poi_fused_max_pool2d_with_indices_11,"aw",@nobits
	.sectionflags	@""
	.align	16
	.zero		1024


//--------------------- .nv.constant0.triton_poi_fused_max_pool2d_with_indices_11 --------------------------
	.section	.nv.constant0.triton_poi_fused_max_pool2d_with_indices_11,"a",@progbits
	.sectionflags	@""
	.align	4
.nv.constant0.triton_poi_fused_max_pool2d_with_indices_11:
	.zero		560
